	.headerflags	@"EF_CUDA_TEXMODE_UNIFIED EF_CUDA_64BIT_ADDRESS EF_CUDA_ACCELERATORS EF_CUDA_SM90 EF_CUDA_VIRTUAL_SM(EF_CUDA_SM90)"
	.elftype	@"ET_EXEC"


//--------------------- .nv.info                  --------------------------
	.section	.nv.info,"",@"SHT_CUDA_INFO"
	.align	4


	//----- nvinfo : EIATTR_REGCOUNT
	.align		4
        /*0000*/ 	.byte	0x04, 0x2f
        /*0002*/ 	.short	(.L_3 - .L_2)
	.align		4
.L_2:
        /*0004*/ 	.word	index@(triton_red_fused_add_div_sqrt_sub_var_mean_34)
        /*0008*/ 	.word	0x00000028


	//----- nvinfo : EIATTR_MIN_STACK_SIZE
	.align		4
.L_3:
        /*000c*/ 	.byte	0x04, 0x12
        /*000e*/ 	.short	(.L_5 - .L_4)
	.align		4
.L_4:
        /*0010*/ 	.word	index@(triton_red_fused_add_div_sqrt_sub_var_mean_34)
        /*0014*/ 	.word	0x00000000


	//----- nvinfo : EIATTR_FRAME_SIZE
	.align		4
.L_5:
        /*0018*/ 	.byte	0x04, 0x11
        /*001a*/ 	.short	(.L_7 - .L_6)
	.align		4
.L_6:
        /*001c*/ 	.word	index@(triton_red_fused_add_div_sqrt_sub_var_mean_34)
        /*0020*/ 	.word	0x00000000


	//----- nvinfo : EIATTR_MIN_STACK_SIZE
	.align		4
.L_7:
        /*0024*/ 	.byte	0x04, 0x12
        /*0026*/ 	.short	(.L_9 - .L_8)
	.align		4
.L_8:
        /*0028*/ 	.word	index@(triton_red_fused_add_div_sqrt_sub_var_mean_34)
        /*002c*/ 	.word	0x00000000
.L_9:


//--------------------- .nv.info.triton_red_fused_add_div_sqrt_sub_var_mean_34 --------------------------
	.section	.nv.info.triton_red_fused_add_div_sqrt_sub_var_mean_34,"",@"SHT_CUDA_INFO"
	.sectionflags	@""
	.align	4


	//----- nvinfo : EIATTR_CUDA_API_VERSION
	.align		4
        /*0000*/ 	.byte	0x04, 0x37
        /*0002*/ 	.short	(.L_11 - .L_10)
.L_10:
        /*0004*/ 	.word	0x0000007c


	//----- nvinfo : EIATTR_KPARAM_INFO
	.align		4
.L_11:
        /*0008*/ 	.byte	0x04, 0x17
        /*000a*/ 	.short	(.L_13 - .L_12)
.L_12:
        /*000c*/ 	.word	0x00000000
        /*0010*/ 	.short	0x0004
        /*0012*/ 	.short	0x001c
        /*0014*/ 	.byte	0x00, 0xf0, 0x11, 0x00


	//----- nvinfo : EIATTR_KPARAM_INFO
	.align		4
.L_13:
        /*0018*/ 	.byte	0x04, 0x17
        /*001a*/ 	.short	(.L_15 - .L_14)
.L_14:
        /*001c*/ 	.word	0x00000000
        /*0020*/ 	.short	0x0003
        /*0022*/ 	.short	0x0018
        /*0024*/ 	.byte	0x00, 0xf0, 0x11, 0x00


	//----- nvinfo : EIATTR_KPARAM_INFO
	.align		4
.L_15:
        /*0028*/ 	.byte	0x04, 0x17
        /*002a*/ 	.short	(.L_17 - .L_16)
.L_16:
        /*002c*/ 	.word	0x00000000
        /*0030*/ 	.short	0x0002
        /*0032*/ 	.short	0x0010
        /*0034*/ 	.byte	0x00, 0xf4, 0x21, 0x00


	//----- nvinfo : EIATTR_KPARAM_INFO
	.align		4
.L_17:
        /*0038*/ 	.byte	0x04, 0x17
        /*003a*/ 	.short	(.L_19 - .L_18)
.L_18:
        /*003c*/ 	.word	0x00000000
        /*0040*/ 	.short	0x0001
        /*0042*/ 	.short	0x0008
        /*0044*/ 	.byte	0x00, 0xf4, 0x21, 0x00


	//----- nvinfo : EIATTR_KPARAM_INFO
	.align		4
.L_19:
        /*0048*/ 	.byte	0x04, 0x17
        /*004a*/ 	.short	(.L_21 - .L_20)
.L_20:
        /*004c*/ 	.word	0x00000000
        /*0050*/ 	.short	0x0000
        /*0052*/ 	.short	0x0000
        /*0054*/ 	.byte	0x00, 0xf4, 0x21, 0x00


	//----- nvinfo : EIATTR_SPARSE_MMA_MASK
	.align		4
.L_21:
        /*0058*/ 	.byte	0x03, 0x50
        /*005a*/ 	.short	0x0000


	//----- nvinfo : EIATTR_MAXREG_COUNT
	.align		4
        /*005c*/ 	.byte	0x03, 0x1b
        /*005e*/ 	.short	0x0080


	//----- nvinfo : EIATTR_COOP_GROUP_MASK_REGIDS
	.align		4
        /*0060*/ 	.byte	0x04, 0x29
        /*0062*/ 	.short	(.L_23 - .L_22)


	//   ....[0]....
.L_22:
        /*0064*/ 	.word	0xffffffff


	//   ....[1]....
        /*0068*/ 	.word	0xffffffff


	//   ....[2]....
        /*006c*/ 	.word	0xffffffff


	//   ....[3]....
        /*0070*/ 	.word	0xffffffff


	//   ....[4]....
        /*0074*/ 	.word	0xffffffff


	//   ....[5]....
        /*0078*/ 	.word	0xffffffff


	//   ....[6]....
        /*007c*/ 	.word	0xffffffff


	//   ....[7]....
        /*0080*/ 	.word	0xffffffff


	//   ....[8]....
        /*0084*/ 	.word	0xffffffff


	//   ....[9]....
        /*0088*/ 	.word	0xffffffff


	//   ....[10]....
        /*008c*/ 	.word	0xffffffff


	//   ....[11]....
        /*0090*/ 	.word	0xffffffff


	//   ....[12]....
        /*0094*/ 	.word	0xffffffff


	//   ....[13]....
        /*0098*/ 	.word	0xffffffff


	//   ....[14]....
        /*009c*/ 	.word	0xffffffff


	//   ....[15]....
        /*00a0*/ 	.word	0xffffffff


	//   ....[16]....
        /*00a4*/ 	.word	0xffffffff


	//   ....[17]....
        /*00a8*/ 	.word	0xffffffff


	//   ....[18]....
        /*00ac*/ 	.word	0xffffffff


	//   ....[19]....
        /*00b0*/ 	.word	0xffffffff


	//   ....[20]....
        /*00b4*/ 	.word	0xffffffff


	//   ....[21]....
        /*00b8*/ 	.word	0xffffffff


	//   ....[22]....
        /*00bc*/ 	.word	0xffffffff


	//   ....[23]....
        /*00c0*/ 	.word	0xffffffff


	//   ....[24]....
        /*00c4*/ 	.word	0xffffffff


	//   ....[25]....
        /*00c8*/ 	.word	0xffffffff


	//   ....[26]....
        /*00cc*/ 	.word	0xffffffff


	//----- nvinfo : EIATTR_COOP_GROUP_INSTR_OFFSETS
	.align		4
.L_23:
        /*00d0*/ 	.byte	0x04, 0x28
        /*00d2*/ 	.short	(.L_25 - .L_24)


	//   ....[0]....
.L_24:
        /*00d4*/ 	.word	0x00000be0


	//   ....[1]....
        /*00d8*/ 	.word	0x00000d00


	//   ....[2]....
        /*00dc*/ 	.word	0x00000d60


	//   ....[3]....
        /*00e0*/ 	.word	0x00000dc0


	//   ....[4]....
        /*00e4*/ 	.word	0x00000e70


	//   ....[5]....
        /*00e8*/ 	.word	0x00000ee0


	//   ....[6]....
        /*00ec*/ 	.word	0x00000f30


	//   ....[7]....
        /*00f0*/ 	.word	0x00000f80


	//   ....[8]....
        /*00f4*/ 	.word	0x00001000


	//   ....[9]....
        /*00f8*/ 	.word	0x00001070


	//   ....[10]....
        /*00fc*/ 	.word	0x000010c0


	//   ....[11]....
        /*0100*/ 	.word	0x00001170


	//   ....[12]....
        /*0104*/ 	.word	0x000011d0


	//   ....[13]....
        /*0108*/ 	.word	0x000012a0


	//   ....[14]....
        /*010c*/ 	.word	0x000012f0


	//   ....[15]....
        /*0110*/ 	.word	0x00001450


	//   ....[16]....
        /*0114*/ 	.word	0x00001460


	//   ....[17]....
        /*0118*/ 	.word	0x000014a0


	//   ....[18]....
        /*011c*/ 	.word	0x000014f0


	//   ....[19]....
        /*0120*/ 	.word	0x000015e0


	//   ....[20]....
        /*0124*/ 	.word	0x00001650


	//   ....[21]....
        /*0128*/ 	.word	0x00001670


	//   ....[22]....
        /*012c*/ 	.word	0x00001720


	//   ....[23]....
        /*0130*/ 	.word	0x00001760


	//   ....[24]....
        /*0134*/ 	.word	0x000017b0


	//   ....[25]....
        /*0138*/ 	.word	0x00001890


	//   ....[26]....
        /*013c*/ 	.word	0x000018c0


	//----- nvinfo : EIATTR_EXIT_INSTR_OFFSETS
	.align		4
.L_25:
        /*0140*/ 	.byte	0x04, 0x1c
        /*0142*/ 	.short	(.L_27 - .L_26)


	//   ....[0]....
.L_26:
        /*0144*/ 	.word	0x000022c0


	//   ....[1]....
        /*0148*/ 	.word	0x000022e0


	//----- nvinfo : EIATTR_REQNTID
	.align		4
.L_27:
        /*014c*/ 	.byte	0x04, 0x10
        /*014e*/ 	.short	(.L_29 - .L_28)
.L_28:
        /*0150*/ 	.word	0x00000200
        /*0154*/ 	.word	0x00000001
        /*0158*/ 	.word	0x00000001


	//----- nvinfo : EIATTR_CBANK_PARAM_SIZE
	.align		4
.L_29:
        /*015c*/ 	.byte	0x03, 0x19
        /*015e*/ 	.short	0x0020


	//----- nvinfo : EIATTR_PARAM_CBANK
	.align		4
        /*0160*/ 	.byte	0x04, 0x0a
        /*0162*/ 	.short	(.L_31 - .L_30)
	.align		4
.L_30:
        /*0164*/ 	.word	index@(.nv.constant0.triton_red_fused_add_div_sqrt_sub_var_mean_34)
        /*0168*/ 	.short	0x0210
        /*016a*/ 	.short	0x0020


	//----- nvinfo : EIATTR_SW_WAR
	.align		4
.L_31:
        /*016c*/ 	.byte	0x04, 0x36
        /*016e*/ 	.short	(.L_33 - .L_32)
.L_32:
        /*0170*/ 	.word	0x00000008
.L_33:


//--------------------- .nv.callgraph             --------------------------
	.section	.nv.callgraph,"",@"SHT_CUDA_CALLGRAPH"
	.align	4
	.sectionentsize	8
	.align		4
        /*0000*/ 	.word	0x00000000
	.align		4
        /*0004*/ 	.word	0xffffffff
	.align		4
        /*0008*/ 	.word	0x00000000
	.align		4
        /*000c*/ 	.word	0xfffffffe
	.align		4
        /*0010*/ 	.word	0x00000000
	.align		4
        /*0014*/ 	.word	0xfffffffd
	.align		4
        /*0018*/ 	.word	0x00000000
	.align		4
        /*001c*/ 	.word	0xfffffffc


//--------------------- .nv.constant4             --------------------------
	.section	.nv.constant4,"a",@progbits
	.align	8
	.align		8
.nv.constant4:
        /*0000*/ 	.dword	_$_str
	.align		8
        /*0008*/ 	.dword	_$_str_$_2


//--------------------- .text.triton_red_fused_add_div_sqrt_sub_var_mean_34 --------------------------
	.section	.text.triton_red_fused_add_div_sqrt_sub_var_mean_34,"ax",@progbits
	.sectionflags	@"SHF_BARRIERS=1"
	.align	128
        .global         triton_red_fused_add_div_sqrt_sub_var_mean_34
        .type           triton_red_fused_add_div_sqrt_sub_var_mean_34,@function
        .size           triton_red_fused_add_div_sqrt_sub_var_mean_34,(.L_x_1 - triton_red_fused_add_div_sqrt_sub_var_mean_34)
        .other          triton_red_fused_add_div_sqrt_sub_var_mean_34,@"STO_CUDA_ENTRY STV_DEFAULT"
triton_red_fused_add_div_sqrt_sub_var_mean_34:
.text.triton_red_fused_add_div_sqrt_sub_var_mean_34:
[----:B------:R-:W0:Y:S02]  /*0000*/  LDC R1, c[0x0][0x28] ;  /* 0x00000a00ff017b82 */ /* 0x000e240000000800 */
[----:B------:R-:W1:Y:S01]  /*0010*/  S2R R25, SR_TID.X ;  /* 0x0000000000197919 */ /* 0x000e620000002100 */
[----:B------:R-:W2:Y:S01]  /*0020*/  LDC.64 R28, c[0x0][0x218] ;  /* 0x00008600ff1c7b82 */ /* 0x000ea20000000a00 */
[----:B------:R-:W-:Y:S02]  /*0030*/  CS2R R8, SRZ ;  /* 0x0000000000087805 */ /* 0x000fe4000001ff00 */
[----:B------:R-:W-:Y:S01]  /*0040*/  CS2R R10, SRZ ;  /* 0x00000000000a7805 */ /* 0x000fe2000001ff00 */
[----:B------:R-:W3:Y:S01]  /*0050*/  S2R R26, SR_CTAID.X ;  /* 0x00000000001a7919 */ /* 0x000ee20000002500 */
[----:B------:R-:W-:Y:S01]  /*0060*/  ULDC.64 UR6, c[0x0][0x208] ;  /* 0x0000820000067ab9 */ /* 0x000fe20000000a00 */
[----:B------:R-:W-:Y:S02]  /*0070*/  CS2R R12, SRZ ;  /* 0x00000000000c7805 */ /* 0x000fe4000001ff00 */
[----:B------:R-:W-:Y:S02]  /*0080*/  CS2R R14, SRZ ;  /* 0x00000000000e7805 */ /* 0x000fe4000001ff00 */
[----:B-1----:R-:W-:-:S04]  /*0090*/  SHF.L.U32 R0, R25, 0x2, RZ ;  /* 0x0000000219007819 */ /* 0x002fc800000006ff */
[----:B------:R-:W-:Y:S02]  /*00a0*/  LOP3.LUT R3, R0, 0x7fc, RZ, 0xc0, !PT ;  /* 0x000007fc00037812 */ /* 0x000fe400078ec0ff */
[----:B---3--:R-:W-:-:S03]  /*00b0*/  ISETP.GE.AND P2, PT, R26, 0x400, PT ;  /* 0x000004001a00780c */ /* 0x008fc60003f46270 */
[----:B------:R-:W-:-:S04]  /*00c0*/  IMAD R3, R26, 0x2400, R3 ;  /* 0x000024001a037824 */ /* 0x000fc800078e0203 */
[----:B--2---:R-:W-:Y:S01]  /*00d0*/  IMAD.WIDE R6, R3, 0x4, R28 ;  /* 0x0000000403067825 */ /* 0x004fe200078e021c */
[----:B------:R-:W-:-:S05]  /*00e0*/  IADD3 R2, R3, 0x800, RZ ;  /* 0x0000080003027810 */ /* 0x000fca0007ffe0ff */
[--C-:B------:R-:W-:Y:S01]  /*00f0*/  IMAD.WIDE R20, R2, 0x4, R28.reuse ;  /* 0x0000000402147825 */ /* 0x100fe200078e021c */
[----:B------:R-:W2:Y:S04]  /*0100*/  @!P2 LDG.E.EL.128 R8, desc[UR6][R6.64] ;  /* 0x000000060608a981 */ /* 0x000ea8000c2e1d00 */
[----:B------:R-:W3:Y:S01]  /*0110*/  @!P2 LDG.E.EL.128 R12, desc[UR6][R20.64] ;  /* 0x00000006140ca981 */ /* 0x000ee2000c2e1d00 */
[----:B------:R-:W-:Y:S02]  /*0120*/  IADD3 R0, R3, 0x1000, RZ ;  /* 0x0000100003007810 */ /* 0x000fe40007ffe0ff */
[----:B------:R-:W-:Y:S02]  /*0130*/  CS2R R16, SRZ ;  /* 0x0000000000107805 */ /* 0x000fe4000001ff00 */
[----:B------:R-:W-:Y:S01]  /*0140*/  CS2R R18, SRZ ;  /* 0x0000000000127805 */ /* 0x000fe2000001ff00 */
[----:B------:R-:W-:-:S05]  /*0150*/  IMAD.WIDE R22, R0, 0x4, R28 ;  /* 0x0000000400167825 */ /* 0x000fca00078e021c */
[----:B------:R-:W4:Y:S01]  /*0160*/  @!P2 LDG.E.EL.128 R16, desc[UR6][R22.64] ;  /* 0x000000061610a981 */ /* 0x000f22000c2e1d00 */
[----:B------:R-:W-:-:S10]  /*0170*/  HFMA2.MMA R30, -RZ, RZ, 2, 0 ;  /* 0x40000000ff1e7435 */ /* 0x000fd400000001ff */
[----:B------:R-:W-:-:S04]  /*0180*/  FSEL R30, R30, 1, !P2 ;  /* 0x3f8000001e1e7808 */ /* 0x000fc80005000000 */
[----:B------:R1:W5:Y:S02]  /*0190*/  MUFU.RCP R27, R30 ;  /* 0x0000001e001b7308 */ /* 0x0003640000001000 */
[----:B-1----:R-:W-:Y:S01]  /*01a0*/  FADD R30, R30, 1 ;  /* 0x3f8000001e1e7421 */ /* 0x002fe20000000000 */
[----:B--2---:R-:W-:Y:S02]  /*01b0*/  SEL R10, R10, RZ, !P2 ;  /* 0x000000ff0a0a7207 */ /* 0x004fe40005000000 */
[----:B------:R-:W-:Y:S02]  /*01c0*/  SEL R9, R9, RZ, !P2 ;  /* 0x000000ff09097207 */ /* 0x000fe40005000000 */
[----:B---3--:R-:W-:Y:S02]  /*01d0*/  SEL R33, R14, RZ, !P2 ;  /* 0x000000ff0e217207 */ /* 0x008fe40005000000 */
[----:B------:R-:W-:Y:S02]  /*01e0*/  FSEL R31, R10, RZ, !P2 ;  /* 0x000000ff0a1f7208 */ /* 0x000fe40005000000 */
[----:B------:R-:W-:-:S02]  /*01f0*/  SEL R14, R13, RZ, !P2 ;  /* 0x000000ff0d0e7207 */ /* 0x000fc40005000000 */
[----:B------:R-:W-:Y:S01]  /*0200*/  FSEL R32, R9, RZ, !P2 ;  /* 0x000000ff09207208 */ /* 0x000fe20005000000 */
[----:B------:R-:W-:Y:S01]  /*0210*/  FADD R10, -R31, R33 ;  /* 0x000000211f0a7221 */ /* 0x000fe20000000100 */
[----:B------:R-:W-:Y:S02]  /*0220*/  SEL R8, R8, RZ, !P2 ;  /* 0x000000ff08087207 */ /* 0x000fe40005000000 */
[----:B------:R-:W-:Y:S01]  /*0230*/  SEL R11, R11, RZ, !P2 ;  /* 0x000000ff0b0b7207 */ /* 0x000fe20005000000 */
[----:B------:R-:W-:Y:S01]  /*0240*/  FADD R9, -R32, R14 ;  /* 0x0000000e20097221 */ /* 0x000fe20000000100 */
[-C--:B-----5:R-:W-:Y:S01]  /*0250*/  FFMA R34, R10, R27.reuse, R31 ;  /* 0x0000001b0a227223 */ /* 0x0a0fe2000000001f */
[----:B------:R-:W-:Y:S02]  /*0260*/  SEL R37, R15, RZ, !P2 ;  /* 0x000000ff0f257207 */ /* 0x000fe40005000000 */
[----:B------:R-:W-:Y:S01]  /*0270*/  FFMA R35, R9, R27, R32 ;  /* 0x0000001b09237223 */ /* 0x000fe20000000020 */
[----:B------:R-:W-:Y:S01]  /*0280*/  FADD R33, R33, -R34 ;  /* 0x8000002221217221 */ /* 0x000fe20000000000 */
[----:B------:R-:W-:-:S02]  /*0290*/  FSEL R13, R34, R31, !P2 ;  /* 0x0000001f220d7208 */ /* 0x000fc40005000000 */
[----:B------:R-:W-:Y:S01]  /*02a0*/  SEL R34, R12, RZ, !P2 ;  /* 0x000000ff0c227207 */ /* 0x000fe20005000000 */
[----:B------:R-:W-:Y:S01]  /*02b0*/  FADD R14, R14, -R35 ;  /* 0x800000230e0e7221 */ /* 0x000fe20000000000 */
[----:B------:R-:W-:Y:S01]  /*02c0*/  FSEL R31, R8, RZ, !P2 ;  /* 0x000000ff081f7208 */ /* 0x000fe20005000000 */
[----:B------:R-:W-:Y:S01]  /*02d0*/  FFMA R33, R10, R33, RZ ;  /* 0x000000210a217223 */ /* 0x000fe200000000ff */
[----:B------:R-:W-:Y:S01]  /*02e0*/  FSEL R12, R35, R32, !P2 ;  /* 0x00000020230c7208 */ /* 0x000fe20005000000 */
[----:B------:R-:W-:Y:S01]  /*02f0*/  FFMA R10, R9, R14, RZ ;  /* 0x0000000e090a7223 */ /* 0x000fe200000000ff */
[----:B------:R-:W-:Y:S01]  /*0300*/  FSEL R32, R11, RZ, !P2 ;  /* 0x000000ff0b207208 */ /* 0x000fe20005000000 */
[----:B------:R-:W-:Y:S01]  /*0310*/  FADD R8, -R31, R34 ;  /* 0x000000221f087221 */ /* 0x000fe20000000100 */
[----:B----4-:R-:W-:Y:S02]  /*0320*/  SEL R17, R17, RZ, !P2 ;  /* 0x000000ff11117207 */ /* 0x010fe40005000000 */
[----:B------:R-:W-:Y:S01]  /*0330*/  SEL R16, R16, RZ, !P2 ;  /* 0x000000ff10107207 */ /* 0x000fe20005000000 */
[----:B------:R-:W-:Y:S01]  /*0340*/  FADD R11, -R32, R37 ;  /* 0x00000025200b7221 */ /* 0x000fe20000000100 */
[----:B------:R-:W-:-:S03]  /*0350*/  FFMA R15, R8, R27, R31 ;  /* 0x0000001b080f7223 */ /* 0x000fc6000000001f */
[----:B------:R-:W-:Y:S01]  /*0360*/  FFMA R27, R11, R27, R32 ;  /* 0x0000001b0b1b7223 */ /* 0x000fe20000000020 */
[----:B------:R-:W-:Y:S01]  /*0370*/  FADD R35, R34, -R15 ;  /* 0x8000000f22237221 */ /* 0x000fe20000000000 */
[----:B------:R-:W-:Y:S02]  /*0380*/  FSEL R15, R15, R31, !P2 ;  /* 0x0000001f0f0f7208 */ /* 0x000fe40005000000 */
[----:B------:R-:W-:Y:S01]  /*0390*/  FADD R34, R37, -R27 ;  /* 0x8000001b25227221 */ /* 0x000fe20000000000 */
[----:B------:R-:W-:Y:S01]  /*03a0*/  FSEL R31, R27, R32, !P2 ;  /* 0x000000201b1f7208 */ /* 0x000fe20005000000 */
[----:B------:R-:W-:Y:S01]  /*03b0*/  FFMA R35, R8, R35, RZ ;  /* 0x0000002308237223 */ /* 0x000fe200000000ff */
[----:B------:R-:W-:Y:S02]  /*03c0*/  FSEL R32, R30, 1, !P2 ;  /* 0x3f8000001e207808 */ /* 0x000fe40005000000 */
[----:B------:R-:W-:Y:S02]  /*03d0*/  SEL R27, R18, RZ, !P2 ;  /* 0x000000ff121b7207 */ /* 0x000fe40005000000 */
[----:B------:R-:W-:Y:S01]  /*03e0*/  FSEL R18, R33, RZ, !P2 ;  /* 0x000000ff21127208 */ /* 0x000fe20005000000 */
[----:B------:R-:W-:Y:S01]  /*03f0*/  FADD R33, -R12, R17 ;  /* 0x000000110c217221 */ /* 0x000fe20000000100 */
[----:B------:R-:W1:Y:S01]  /*0400*/  MUFU.RCP R32, R32 ;  /* 0x0000002000207308 */ /* 0x000e620000001000 */
[----:B------:R-:W-:-:S04]  /*0410*/  FADD R36, -R13, R27 ;  /* 0x0000001b0d247221 */ /* 0x000fc80000000100 */
[-C--:B-1----:R-:W-:Y:S01]  /*0420*/  FFMA R14, R36, R32.reuse, R13 ;  /* 0x00000020240e7223 */ /* 0x082fe2000000000d */
[----:B------:R-:W-:-:S03]  /*0430*/  FFMA R9, R33, R32, R12 ;  /* 0x0000002021097223 */ /* 0x000fc6000000000c */
[----:B------:R-:W-:-:S04]  /*0440*/  FADD R27, R27, -R14 ;  /* 0x8000000e1b1b7221 */ /* 0x000fc80000000000 */
[----:B------:R-:W-:Y:S01]  /*0450*/  @!P2 FFMA R18, R36, R27, R18 ;  /* 0x0000001b2412a223 */ /* 0x000fe20000000012 */
[----:B------:R-:W-:Y:S01]  /*0460*/  FSEL R27, R10, RZ, !P2 ;  /* 0x000000ff0a1b7208 */ /* 0x000fe20005000000 */
[----:B------:R-:W-:-:S04]  /*0470*/  FADD R10, R17, -R9 ;  /* 0x80000009110a7221 */ /* 0x000fc80000000000 */
[----:B------:R-:W-:Y:S01]  /*0480*/  @!P2 FFMA R27, R33, R10, R27 ;  /* 0x0000000a211ba223 */ /* 0x000fe2000000001b */
[----:B------:R-:W-:Y:S01]  /*0490*/  SEL R10, R19, RZ, !P2 ;  /* 0x000000ff130a7207 */ /* 0x000fe20005000000 */
[----:B------:R-:W-:Y:S01]  /*04a0*/  FFMA R19, R11, R34, RZ ;  /* 0x000000220b137223 */ /* 0x000fe200000000ff */
[----:B------:R-:W-:Y:S01]  /*04b0*/  FADD R11, -R15, R16 ;  /* 0x000000100f0b7221 */ /* 0x000fe20000000100 */
[----:B------:R-:W-:Y:S02]  /*04c0*/  FSEL R33, R14, R13, !P2 ;  /* 0x0000000d0e217208 */ /* 0x000fe40005000000 */
[----:B------:R-:W-:Y:S01]  /*04d0*/  FADD R8, -R31, R10 ;  /* 0x0000000a1f087221 */ /* 0x000fe20000000100 */
[-C--:B------:R-:W-:Y:S01]  /*04e0*/  FFMA R34, R11, R32.reuse, R15 ;  /* 0x000000200b227223 */ /* 0x080fe2000000000f */
[----:B------:R-:W-:Y:S02]  /*04f0*/  FSEL R19, R19, RZ, !P2 ;  /* 0x000000ff13137208 */ /* 0x000fe40005000000 */
[----:B------:R-:W-:Y:S01]  /*0500*/  FFMA R36, R8, R32, R31 ;  /* 0x0000002008247223 */ /* 0x000fe2000000001f */
[----:B------:R-:W-:Y:S01]  /*0510*/  FSEL R32, R35, RZ, !P2 ;  /* 0x000000ff23207208 */ /* 0x000fe20005000000 */
[----:B------:R-:W-:Y:S01]  /*0520*/  FADD R13, R16, -R34 ;  /* 0x80000022100d7221 */ /* 0x000fe20000000000 */
[----:B------:R-:W-:Y:S01]  /*0530*/  IADD3 R14, R3, 0x1800, RZ ;  /* 0x00001800030e7810 */ /* 0x000fe20007ffe0ff */
[----:B------:R-:W-:Y:S01]  /*0540*/  FADD R10, R10, -R36 ;  /* 0x800000240a0a7221 */ /* 0x000fe20000000000 */
[----:B------:R-:W-:Y:S01]  /*0550*/  FSEL R16, R9, R12, !P2 ;  /* 0x0000000c09107208 */ /* 0x000fe20005000000 */
[----:B------:R-:W-:-:S02]  /*0560*/  @!P2 FFMA R32, R11, R13, R32 ;  /* 0x0000000d0b20a223 */ /* 0x000fc40000000020 */
[----:B------:R-:W-:Y:S01]  /*0570*/  @!P2 FFMA R19, R8, R10, R19 ;  /* 0x0000000a0813a223 */ /* 0x000fe20000000013 */
[----:B------:R-:W-:Y:S02]  /*0580*/  CS2R R8, SRZ ;  /* 0x0000000000087805 */ /* 0x000fe4000001ff00 */
[----:B------:R-:W-:Y:S01]  /*0590*/  CS2R R10, SRZ ;  /* 0x00000000000a7805 */ /* 0x000fe2000001ff00 */
[----:B------:R-:W-:-:S05]  /*05a0*/  IMAD.WIDE R12, R14, 0x4, R28 ;  /* 0x000000040e0c7825 */ /* 0x000fca00078e021c */
[----:B------:R-:W2:Y:S01]  /*05b0*/  @!P2 LDG.E.EL.128 R8, desc[UR6][R12.64] ;  /* 0x000000060c08a981 */ /* 0x000ea2000c2e1d00 */
[----:B------:R-:W-:Y:S01]  /*05c0*/  FADD R30, R30, 1 ;  /* 0x3f8000001e1e7421 */ /* 0x000fe20000000000 */
[----:B------:R-:W-:Y:S02]  /*05d0*/  FSEL R17, R34, R15, !P2 ;  /* 0x0000000f22117208 */ /* 0x000fe40005000000 */
[----:B------:R-:W-:Y:S02]  /*05e0*/  FSEL R31, R36, R31, !P2 ;  /* 0x0000001f241f7208 */ /* 0x000fe40005000000 */
[----:B------:R-:W-:-:S06]  /*05f0*/  FSEL R34, R30, 1, !P2 ;  /* 0x3f8000001e227808 */ /* 0x000fcc0005000000 */
[----:B------:R-:W1:Y:S01]  /*0600*/  MUFU.RCP R34, R34 ;  /* 0x0000002200227308 */ /* 0x000e620000001000 */
[----:B--2---:R-:W-:Y:S02]  /*0610*/  SEL R10, R10, RZ, !P2 ;  /* 0x000000ff0a0a7207 */ /* 0x004fe40005000000 */
[----:B------:R-:W-:Y:S02]  /*0620*/  SEL R9, R9, RZ, !P2 ;  /* 0x000000ff09097207 */ /* 0x000fe40005000000 */
[----:B------:R-:W-:Y:S01]  /*0630*/  SEL R8, R8, RZ, !P2 ;  /* 0x000000ff08087207 */ /* 0x000fe20005000000 */
[----:B------:R-:W-:Y:S01]  /*0640*/  FADD R36, -R33, R10 ;  /* 0x0000000a21247221 */ /* 0x000fe20000000100 */
[----:B------:R-:W-:-:S03]  /*0650*/  SEL R11, R11, RZ, !P2 ;  /* 0x000000ff0b0b7207 */ /* 0x000fc60005000000 */
[----:B-1----:R-:W-:-:S04]  /*0660*/  FFMA R15, R36, R34, R33 ;  /* 0x00000022240f7223 */ /* 0x002fc80000000021 */
[----:B------:R-:W-:Y:S01]  /*0670*/  FADD R35, R10, -R15 ;  /* 0x8000000f0a237221 */ /* 0x000fe20000000000 */
[----:B------:R-:W-:Y:S01]  /*0680*/  FSEL R33, R15, R33, !P2 ;  /* 0x000000210f217208 */ /* 0x000fe20005000000 */
[----:B------:R-:W-:Y:S02]  /*0690*/  FADD R15, -R16, R9 ;  /* 0x00000009100f7221 */ /* 0x000fe40000000100 */
[----:B------:R-:W-:Y:S02]  /*06a0*/  @!P2 FFMA R18, R36, R35, R18 ;  /* 0x000000232412a223 */ /* 0x000fe40000000012 */
[----:B------:R-:W-:-:S04]  /*06b0*/  FFMA R35, R15, R34, R16 ;  /* 0x000000220f237223 */ /* 0x000fc80000000010 */
[----:B------:R-:W-:Y:S01]  /*06c0*/  FADD R10, R9, -R35 ;  /* 0x80000023090a7221 */ /* 0x000fe20000000000 */
[----:B------:R-:W-:-:S03]  /*06d0*/  FSEL R35, R35, R16, !P2 ;  /* 0x0000001023237208 */ /* 0x000fc60005000000 */
[----:B------:R-:W-:Y:S01]  /*06e0*/  @!P2 FFMA R27, R15, R10, R27 ;  /* 0x0000000a0f1ba223 */ /* 0x000fe2000000001b */
[----:B------:R-:W-:-:S04]  /*06f0*/  FADD R10, -R17, R8 ;  /* 0x00000008110a7221 */ /* 0x000fc80000000100 */
[----:B------:R-:W-:-:S04]  /*0700*/  FFMA R36, R10, R34, R17 ;  /* 0x000000220a247223 */ /* 0x000fc80000000011 */
[----:B------:R-:W-:Y:S01]  /*0710*/  FADD R9, R8, -R36 ;  /* 0x8000002408097221 */ /* 0x000fe20000000000 */
[----:B------:R-:W-:Y:S01]  /*0720*/  FADD R8, -R31, R11 ;  /* 0x0000000b1f087221 */ /* 0x000fe20000000100 */
[----:B------:R-:W-:Y:S02]  /*0730*/  FSEL R36, R36, R17, !P2 ;  /* 0x0000001124247208 */ /* 0x000fe40005000000 */
[----:B------:R-:W-:Y:S01]  /*0740*/  @!P2 FFMA R32, R10, R9, R32 ;  /* 0x000000090a20a223 */ /* 0x000fe20000000020 */
[----:B------:R-:W-:-:S04]  /*0750*/  FFMA R34, R8, R34, R31 ;  /* 0x0000002208227223 */ /* 0x000fc8000000001f */
[----:B------:R-:W-:-:S04]  /*0760*/  FADD R10, R11, -R34 ;  /* 0x800000220b0a7221 */ /* 0x000fc80000000000 */
[----:B------:R-:W-:Y:S01]  /*0770*/  @!P2 FFMA R19, R8, R10, R19 ;  /* 0x0000000a0813a223 */ /* 0x000fe20000000013 */
[----:B------:R-:W-:Y:S02]  /*0780*/  SHF.L.U32 R8, R25, 0x2, RZ ;  /* 0x0000000219087819 */ /* 0x000fe400000006ff */
[----:B------:R-:W-:Y:S02]  /*0790*/  CS2R R10, SRZ ;  /* 0x00000000000a7805 */ /* 0x000fe4000001ff00 */
[----:B------:R-:W-:-:S04]  /*07a0*/  LOP3.LUT R8, R8, 0x7fc, RZ, 0xc0, !PT ;  /* 0x000007fc08087812 */ /* 0x000fc800078ec0ff */
[----:B------:R-:W-:Y:S02]  /*07b0*/  LOP3.LUT R15, R8, 0x2000, RZ, 0xfc, !PT ;  /* 0x00002000080f7812 */ /* 0x000fe400078efcff */
[----:B------:R-:W-:Y:S02]  /*07c0*/  CS2R R8, SRZ ;  /* 0x0000000000087805 */ /* 0x000fe4000001ff00 */
[----:B------:R-:W-:Y:S01]  /*07d0*/  ISETP.LT.U32.AND P0, PT, R15, 0x2400, PT ;  /* 0x000024000f00780c */ /* 0x000fe20003f01070 */
[----:B------:R-:W-:-:S03]  /*07e0*/  IMAD R15, R26, 0x2400, R15 ;  /* 0x000024001a0f7824 */ /* 0x000fc600078e020f */
[----:B------:R-:W-:Y:S01]  /*07f0*/  ISETP.LT.U32.AND.EX P0, PT, RZ, RZ, !P2, P0 ;  /* 0x000000ffff00720c */ /* 0x000fe20005701100 */
[----:B------:R-:W-:-:S12]  /*0800*/  IMAD.WIDE R16, R15, 0x4, R28 ;  /* 0x000000040f107825 */ /* 0x000fd800078e021c */
[----:B------:R-:W2:Y:S01]  /*0810*/  @P0 LDG.E.EL.128 R8, desc[UR6][R16.64] ;  /* 0x0000000610080981 */ /* 0x000ea2000c2e1d00 */
[----:B------:R-:W-:Y:S01]  /*0820*/  FSEL R29, R30, RZ, !P2 ;  /* 0x000000ff1e1d7208 */ /* 0x000fe20005000000 */
[----:B------:R-:W1:Y:S01]  /*0830*/  S2UR UR5, SR_CgaCtaId ;  /* 0x00000000000579c3 */ /* 0x000e620000008800 */
[----:B------:R-:W-:Y:S01]  /*0840*/  FSEL R31, R34, R31, !P2 ;  /* 0x0000001f221f7208 */ /* 0x000fe20005000000 */
[----:B------:R-:W-:Y:S02]  /*0850*/  UMOV UR4, 0x400 ;  /* 0x0000040000047882 */ /* 0x000fe40000000000 */
[----:B------:R-:W-:-:S05]  /*0860*/  FADD R28, R29, 1 ;  /* 0x3f8000001d1c7421 */ /* 0x000fca0000000000 */
[----:B------:R-:W-:Y:S02]  /*0870*/  FSEL R29, R28, R29, P0 ;  /* 0x0000001d1c1d7208 */ /* 0x000fe40000000000 */
[----:B------:R-:W3:Y:S01]  /*0880*/  MUFU.RCP R28, R28 ;  /* 0x0000001c001c7308 */ /* 0x000ee20000001000 */
[----:B-1----:R-:W-:Y:S01]  /*0890*/  UPRMT UR4, UR5, 0x654, UR4 ;  /* 0x0000065405047896 */ /* 0x002fe20008000004 */
[----:B--2---:R-:W-:Y:S02]  /*08a0*/  SEL R9, R9, RZ, P0 ;  /* 0x000000ff09097207 */ /* 0x004fe40000000000 */
[----:B------:R-:W-:Y:S02]  /*08b0*/  SEL R10, R10, RZ, P0 ;  /* 0x000000ff0a0a7207 */ /* 0x000fe40000000000 */
[----:B------:R-:W-:Y:S01]  /*08c0*/  SEL R11, R11, RZ, P0 ;  /* 0x000000ff0b0b7207 */ /* 0x000fe20000000000 */
[----:B------:R-:W-:-:S04]  /*08d0*/  FADD R34, -R35, R9 ;  /* 0x0000000923227221 */ /* 0x000fc80000000100 */
[----:B---3--:R-:W-:-:S04]  /*08e0*/  FFMA R30, R34, R28, R35 ;  /* 0x0000001c221e7223 */ /* 0x008fc80000000023 */
[----:B------:R-:W-:Y:S01]  /*08f0*/  FADD R9, R9, -R30 ;  /* 0x8000001e09097221 */ /* 0x000fe20000000000 */
[----:B------:R-:W-:Y:S01]  /*0900*/  FSEL R35, R30, R35, P0 ;  /* 0x000000231e237208 */ /* 0x000fe20000000000 */
[----:B------:R-:W-:Y:S02]  /*0910*/  FADD R30, -R33, R10 ;  /* 0x0000000a211e7221 */ /* 0x000fe40000000100 */
[----:B------:R-:W-:Y:S01]  /*0920*/  @P0 FFMA R27, R34, R9, R27 ;  /* 0x00000009221b0223 */ /* 0x000fe2000000001b */
[----:B------:R-:W-:-:S05]  /*0930*/  SEL R9, R8, RZ, P0 ;  /* 0x000000ff08097207 */ /* 0x000fca0000000000 */
[----:B------:R-:W-:-:S04]  /*0940*/  FADD R37, -R36, R9 ;  /* 0x0000000924257221 */ /* 0x000fc80000000100 */
[----:B------:R-:W-:-:S04]  /*0950*/  FFMA R8, R37, R28, R36 ;  /* 0x0000001c25087223 */ /* 0x000fc80000000024 */
[----:B------:R-:W-:Y:S01]  /*0960*/  FADD R9, R9, -R8 ;  /* 0x8000000809097221 */ /* 0x000fe20000000000 */
[----:B------:R-:W-:Y:S01]  /*0970*/  FSEL R36, R8, R36, P0 ;  /* 0x0000002408247208 */ /* 0x000fe20000000000 */
[-C--:B------:R-:W-:Y:S02]  /*0980*/  FFMA R8, R30, R28.reuse, R33 ;  /* 0x0000001c1e087223 */ /* 0x080fe40000000021 */
[----:B------:R-:W-:Y:S02]  /*0990*/  @P0 FFMA R32, R37, R9, R32 ;  /* 0x0000000925200223 */ /* 0x000fe40000000020 */
[----:B------:R-:W-:Y:S01]  /*09a0*/  FADD R9, R10, -R8 ;  /* 0x800000080a097221 */ /* 0x000fe20000000000 */
[----:B------:R-:W-:Y:S01]  /*09b0*/  FADD R10, -R31, R11 ;  /* 0x0000000b1f0a7221 */ /* 0x000fe20000000100 */
[----:B------:R-:W-:Y:S01]  /*09c0*/  FADD R35, -R36, R35 ;  /* 0x0000002324237221 */ /* 0x000fe20000000100 */
[----:B------:R-:W-:Y:S01]  /*09d0*/  FSEL R33, R8, R33, P0 ;  /* 0x0000002108217208 */ /* 0x000fe20000000000 */
[----:B------:R-:W-:Y:S01]  /*09e0*/  @P0 FFMA R18, R30, R9, R18 ;  /* 0x000000091e120223 */ /* 0x000fe20000000012 */
[----:B------:R-:W-:Y:S01]  /*09f0*/  FFMA R28, R10, R28, R31 ;  /* 0x0000001c0a1c7223 */ /* 0x000fe2000000001f */
[----:B------:R-:W-:-:S03]  /*0a00*/  FMUL R34, R35, R35 ;  /* 0x0000002323227220 */ /* 0x000fc60000400000 */
[----:B------:R-:W-:Y:S01]  /*0a10*/  FADD R30, R11, -R28 ;  /* 0x8000001c0b1e7221 */ /* 0x000fe20000000000 */
[C---:B------:R-:W-:Y:S01]  /*0a20*/  FMUL R34, R29.reuse, R34 ;  /* 0x000000221d227220 */ /* 0x040fe20000400000 */
[----:B------:R-:W-:Y:S02]  /*0a30*/  FSEL R28, R28, R31, P0 ;  /* 0x0000001f1c1c7208 */ /* 0x000fe40000000000 */
[----:B------:R-:W-:Y:S01]  /*0a40*/  @P0 FFMA R19, R10, R30, R19 ;  /* 0x0000001e0a130223 */ /* 0x000fe20000000013 */
[----:B------:R-:W-:-:S04]  /*0a50*/  FADD R10, R29, R29 ;  /* 0x0000001d1d0a7221 */ /* 0x000fc80000000000 */
[C---:B------:R-:W-:Y:S01]  /*0a60*/  FMUL R9, R10.reuse, 16777216 ;  /* 0x4b8000000a097820 */ /* 0x040fe20000400000 */
[----:B------:R-:W-:-:S04]  /*0a70*/  FSETP.GEU.AND P1, PT, R10, 1.175494350822287508e-38, PT ;  /* 0x008000000a00780b */ /* 0x000fc80003f2e000 */
[----:B------:R-:W-:Y:S01]  /*0a80*/  FSEL R11, R9, R10, !P1 ;  /* 0x0000000a090b7208 */ /* 0x000fe20004800000 */
[----:B------:R-:W-:Y:S01]  /*0a90*/  FADD R9, R27, R32 ;  /* 0x000000201b097221 */ /* 0x000fe20000000000 */
[----:B------:R-:W-:-:S04]  /*0aa0*/  FMUL R32, R29, 16777216 ;  /* 0x4b8000001d207820 */ /* 0x000fc80000400000 */
[----:B------:R-:W1:Y:S01]  /*0ab0*/  MUFU.RCP R11, R11 ;  /* 0x0000000b000b7308 */ /* 0x000e620000001000 */
[----:B------:R-:W-:Y:S02]  /*0ac0*/  FSEL R30, R32, R29, !P1 ;  /* 0x0000001d201e7208 */ /* 0x000fe40004800000 */
[----:B------:R-:W-:-:S03]  /*0ad0*/  FSETP.NEU.AND P1, PT, R10, RZ, PT ;  /* 0x000000ff0a00720b */ /* 0x000fc60003f2d000 */
[----:B-1----:R-:W-:-:S05]  /*0ae0*/  FMUL R30, R11, R30 ;  /* 0x0000001e0b1e7220 */ /* 0x002fca0000400000 */
[----:B------:R-:W-:-:S05]  /*0af0*/  FSEL R30, R30, RZ, P1 ;  /* 0x000000ff1e1e7208 */ /* 0x000fca0000800000 */
[----:B------:R-:W-:Y:S01]  /*0b00*/  FFMA R36, R35, R30, R36 ;  /* 0x0000001e23247223 */ /* 0x000fe20000000024 */
[----:B------:R-:W-:Y:S01]  /*0b10*/  FFMA R9, R30, R34, R9 ;  /* 0x000000221e097223 */ /* 0x000fe20000000009 */
[----:B------:R-:W-:Y:S02]  /*0b20*/  FADD R30, R29, R10 ;  /* 0x0000000a1d1e7221 */ /* 0x000fe40000000000 */
[----:B------:R-:W-:Y:S02]  /*0b30*/  FADD R33, R33, -R36 ;  /* 0x8000002421217221 */ /* 0x000fe40000000000 */
[C---:B------:R-:W-:Y:S01]  /*0b40*/  FMUL R11, R30.reuse, 16777216 ;  /* 0x4b8000001e0b7820 */ /* 0x040fe20000400000 */
[----:B------:R-:W-:Y:S01]  /*0b50*/  FSETP.GEU.AND P1, PT, R30, 1.175494350822287508e-38, PT ;  /* 0x008000001e00780b */ /* 0x000fe20003f2e000 */
[----:B------:R-:W-:-:S03]  /*0b60*/  FADD R8, R29, R30 ;  /* 0x0000001e1d087221 */ /* 0x000fc60000000000 */
[----:B------:R-:W-:Y:S01]  /*0b70*/  FSEL R27, R11, R30, !P1 ;  /* 0x0000001e0b1b7208 */ /* 0x000fe20004800000 */
[----:B------:R-:W-:Y:S01]  /*0b80*/  FMUL R11, R8, 16777216 ;  /* 0x4b800000080b7820 */ /* 0x000fe20000400000 */
[-C--:B------:R-:W-:Y:S02]  /*0b90*/  FSEL R34, R32, R29.reuse, !P1 ;  /* 0x0000001d20227208 */ /* 0x080fe40004800000 */
[C---:B------:R-:W-:Y:S02]  /*0ba0*/  FSETP.GEU.AND P1, PT, R8.reuse, 1.175494350822287508e-38, PT ;  /* 0x008000000800780b */ /* 0x040fe40003f2e000 */
[----:B------:R-:W1:Y:S01]  /*0bb0*/  MUFU.RCP R27, R27 ;  /* 0x0000001b001b7308 */ /* 0x000e620000001000 */
[----:B------:R-:W-:Y:S02]  /*0bc0*/  FSETP.NEU.AND P3, PT, R8, RZ, PT ;  /* 0x000000ff0800720b */ /* 0x000fe40003f6d000 */
[----:B------:R-:W-:Y:S02]  /*0bd0*/  FSEL R35, R11, R8, !P1 ;  /* 0x000000080b237208 */ /* 0x000fe40004800000 */
[----:B------:R-:W2:Y:S01]  /*0be0*/  SHFL.BFLY PT, R11, R8, 0x10, 0x1f ;  /* 0x0e001f00080b7f89 */ /* 0x000ea200000e0000 */
[----:B------:R-:W-:Y:S01]  /*0bf0*/  FSEL R32, R32, R29, !P1 ;  /* 0x0000001d20207208 */ /* 0x000fe20004800000 */
[----:B------:R-:W-:Y:S01]  /*0c00*/  FADD R29, R18, R9 ;  /* 0x00000009121d7221 */ /* 0x000fe20000000000 */
[----:B------:R-:W-:Y:S01]  /*0c10*/  FMUL R9, R33, R33 ;  /* 0x0000002121097220 */ /* 0x000fe20000400000 */
[----:B------:R-:W3:Y:S01]  /*0c20*/  MUFU.RCP R35, R35 ;  /* 0x0000002300237308 */ /* 0x000ee20000001000 */
[----:B------:R-:W-:-:S02]  /*0c30*/  FSETP.NEU.AND P1, PT, R30, RZ, PT ;  /* 0x000000ff1e00720b */ /* 0x000fc40003f2d000 */
[----:B------:R-:W-:Y:S01]  /*0c40*/  FMUL R10, R10, R9 ;  /* 0x000000090a0a7220 */ /* 0x000fe20000400000 */
[----:B-1----:R-:W-:-:S05]  /*0c50*/  FMUL R34, R27, R34 ;  /* 0x000000221b227220 */ /* 0x002fca0000400000 */
[----:B------:R-:W-:Y:S01]  /*0c60*/  FSEL R34, R34, RZ, P1 ;  /* 0x000000ff22227208 */ /* 0x000fe20000800000 */
[----:B---3--:R-:W-:-:S04]  /*0c70*/  FMUL R27, R35, R32 ;  /* 0x00000020231b7220 */ /* 0x008fc80000400000 */
[----:B------:R-:W-:Y:S01]  /*0c80*/  FFMA R33, R33, R34, R36 ;  /* 0x0000002221217223 */ /* 0x000fe20000000024 */
[----:B------:R-:W-:Y:S01]  /*0c90*/  FFMA R34, R34, R10, R29 ;  /* 0x0000000a22227223 */ /* 0x000fe2000000001d */
[----:B--2---:R-:W-:Y:S01]  /*0ca0*/  FADD R9, R8, R11 ;  /* 0x0000000b08097221 */ /* 0x004fe20000000000 */
[----:B------:R-:W-:Y:S01]  /*0cb0*/  FSEL R18, R27, RZ, P3 ;  /* 0x000000ff1b127208 */ /* 0x000fe20001800000 */
[--C-:B------:R-:W-:Y:S01]  /*0cc0*/  FADD R28, R28, -R33.reuse ;  /* 0x800000211c1c7221 */ /* 0x100fe20000000000 */
[----:B------:R-:W-:Y:S01]  /*0cd0*/  FADD R19, R19, R34 ;  /* 0x0000002213137221 */ /* 0x000fe20000000000 */
[C---:B------:R-:W-:Y:S01]  /*0ce0*/  FMUL R32, R9.reuse, 0.25 ;  /* 0x3e80000009207820 */ /* 0x040fe20000400000 */
[C---:B------:R-:W-:Y:S01]  /*0cf0*/  FSETP.GEU.AND P4, PT, |R9|.reuse, 1.175494350822287508e-38, PT ;  /* 0x008000000900780b */ /* 0x040fe20003f8e200 */
[----:B------:R-:W1:Y:S01]  /*0d00*/  SHFL.BFLY PT, R10, R9, 0x8, 0x1f ;  /* 0x0d001f00090a7f89 */ /* 0x000e6200000e0000 */
[C---:B------:R-:W-:Y:S01]  /*0d10*/  FSETP.GT.AND P1, PT, |R9|.reuse, 8.50705917302346158658e+37, PT ;  /* 0x7e8000000900780b */ /* 0x040fe20003f24200 */
[C---:B------:R-:W-:Y:S01]  /*0d20*/  FFMA R27, R28.reuse, R18, R33 ;  /* 0x000000121c1b7223 */ /* 0x040fe20000000021 */
[----:B------:R-:W-:Y:S01]  /*0d30*/  FMUL R29, R28, R28 ;  /* 0x0000001c1c1d7220 */ /* 0x000fe20000400000 */
[----:B------:R-:W-:-:S02]  /*0d40*/  FSETP.NEU.AND P3, PT, R9, RZ, PT ;  /* 0x000000ff0900720b */ /* 0x000fc40003f6d000 */
[----:B------:R-:W-:Y:S01]  /*0d50*/  FSEL R32, R32, R9, P1 ;  /* 0x0000000920207208 */ /* 0x000fe20000800000 */
[----:B------:R-:W2:Y:S01]  /*0d60*/  SHFL.BFLY PT, R28, R27, 0x10, 0x1f ;  /* 0x0e001f001b1c7f89 */ /* 0x000ea200000e0000 */
[----:B------:R-:W-:-:S04]  /*0d70*/  FMUL R30, R30, R29 ;  /* 0x0000001d1e1e7220 */ /* 0x000fc80000400000 */
[----:B------:R-:W-:Y:S01]  /*0d80*/  @!P4 FMUL R32, R32, 16777216 ;  /* 0x4b8000002020c820 */ /* 0x000fe20000400000 */
[----:B------:R-:W-:Y:S01]  /*0d90*/  FFMA R30, R18, R30, R19 ;  /* 0x0000001e121e7223 */ /* 0x000fe20000000013 */
[----:B------:R-:W-:-:S04]  /*0da0*/  @P1 FMUL R11, R11, 0.25 ;  /* 0x3e8000000b0b1820 */ /* 0x000fc80000400000 */
[----:B------:R-:W3:Y:S01]  /*0db0*/  MUFU.RCP R32, R32 ;  /* 0x0000002000207308 */ /* 0x000ee20000001000 */
[----:B------:R-:W4:Y:S01]  /*0dc0*/  SHFL.BFLY PT, R19, R30, 0x10, 0x1f ;  /* 0x0e001f001e137f89 */ /* 0x000f2200000e0000 */
[----:B------:R-:W-:Y:S01]  /*0dd0*/  @!P4 FMUL R11, R11, 16777216 ;  /* 0x4b8000000b0bc820 */ /* 0x000fe20000400000 */
[----:B-1----:R-:W-:-:S04]  /*0de0*/  FADD R18, R9, R10 ;  /* 0x0000000a09127221 */ /* 0x002fc80000000000 */
[C---:B------:R-:W-:Y:S01]  /*0df0*/  FMUL R29, R18.reuse, 0.25 ;  /* 0x3e800000121d7820 */ /* 0x040fe20000400000 */
[C---:B------:R-:W-:Y:S02]  /*0e00*/  FSETP.GEU.AND P4, PT, |R18|.reuse, 1.175494350822287508e-38, PT ;  /* 0x008000001200780b */ /* 0x040fe40003f8e200 */
[----:B------:R-:W-:Y:S01]  /*0e10*/  FSETP.GT.AND P1, PT, |R18|, 8.50705917302346158658e+37, PT ;  /* 0x7e8000001200780b */ /* 0x000fe20003f24200 */
[----:B--2---:R-:W-:Y:S01]  /*0e20*/  FADD R28, -R27, R28 ;  /* 0x0000001c1b1c7221 */ /* 0x004fe20000000100 */
[----:B---3--:R-:W-:Y:S02]  /*0e30*/  FMUL R11, R32, R11 ;  /* 0x0000000b200b7220 */ /* 0x008fe40000400000 */
[----:B------:R-:W-:Y:S01]  /*0e40*/  FSEL R31, R29, R18, P1 ;  /* 0x000000121d1f7208 */ /* 0x000fe20000800000 */
[----:B------:R-:W-:Y:S02]  /*0e50*/  FMUL R29, R28, R28 ;  /* 0x0000001c1c1d7220 */ /* 0x000fe40000400000 */
[----:B------:R-:W-:-:S02]  /*0e60*/  FSEL R32, R11, RZ, P3 ;  /* 0x000000ff0b207208 */ /* 0x000fc40001800000 */
[----:B------:R-:W1:Y:S01]  /*0e70*/  SHFL.BFLY PT, R11, R18, 0x4, 0x1f ;  /* 0x0c801f00120b7f89 */ /* 0x000e6200000e0000 */
[----:B------:R-:W-:Y:S01]  /*0e80*/  FMUL R29, R8, R29 ;  /* 0x0000001d081d7220 */ /* 0x000fe20000400000 */
[----:B------:R-:W-:Y:S01]  /*0e90*/  @!P4 FMUL R31, R31, 16777216 ;  /* 0x4b8000001f1fc820 */ /* 0x000fe20000400000 */
[----:B------:R-:W-:Y:S01]  /*0ea0*/  FFMA R27, R28, R32, R27 ;  /* 0x000000201c1b7223 */ /* 0x000fe2000000001b */
[----:B----4-:R-:W-:Y:S01]  /*0eb0*/  FADD R19, R30, R19 ;  /* 0x000000131e137221 */ /* 0x010fe20000000000 */
[----:B------:R-:W-:Y:S01]  /*0ec0*/  @P1 FMUL R10, R10, 0.25 ;  /* 0x3e8000000a0a1820 */ /* 0x000fe20000400000 */
[----:B------:R-:W-:Y:S02]  /*0ed0*/  FSETP.NEU.AND P1, PT, R18, RZ, PT ;  /* 0x000000ff1200720b */ /* 0x000fe40003f2d000 */
[----:B------:R-:W2:Y:S01]  /*0ee0*/  SHFL.BFLY PT, R28, R27, 0x8, 0x1f ;  /* 0x0d001f001b1c7f89 */ /* 0x000ea200000e0000 */
[----:B------:R-:W3:Y:S01]  /*0ef0*/  MUFU.RCP R31, R31 ;  /* 0x0000001f001f7308 */ /* 0x000ee20000001000 */
[----:B------:R-:W-:Y:S01]  /*0f00*/  FFMA R32, R32, R29, R19 ;  /* 0x0000001d20207223 */ /* 0x000fe20000000013 */
[----:B------:R-:W-:Y:S01]  /*0f10*/  @!P4 FMUL R10, R10, 16777216 ;  /* 0x4b8000000a0ac820 */ /* 0x000fe20000400000 */
[----:B------:R-:W-:-:S03]  /*0f20*/  ISETP.GE.AND P4, PT, R25, 0x10, PT ;  /* 0x000000101900780c */ /* 0x000fc60003f86270 */
[----:B------:R-:W4:Y:S01]  /*0f30*/  SHFL.BFLY PT, R29, R32, 0x8, 0x1f ;  /* 0x0d001f00201d7f89 */ /* 0x000f2200000e0000 */
[----:B-1----:R-:W-:Y:S01]  /*0f40*/  FADD R8, R18, R11 ;  /* 0x0000000b12087221 */ /* 0x002fe20000000000 */
[----:B---3--:R-:W-:-:S03]  /*0f50*/  FMUL R10, R31, R10 ;  /* 0x0000000a1f0a7220 */ /* 0x008fc60000400000 */
[C---:B------:R-:W-:Y:S01]  /*0f60*/  FMUL R31, R8.reuse, 0.25 ;  /* 0x3e800000081f7820 */ /* 0x040fe20000400000 */
[----:B------:R-:W-:Y:S01]  /*0f70*/  FSETP.GEU.AND P3, PT, |R8|, 1.175494350822287508e-38, PT ;  /* 0x008000000800780b */ /* 0x000fe20003f6e200 */
[----:B------:R-:W1:Y:S01]  /*0f80*/  SHFL.BFLY PT, R19, R8, 0x2, 0x1f ;  /* 0x0c401f0008137f89 */ /* 0x000e6200000e0000 */
[----:B------:R-:W-:Y:S01]  /*0f90*/  FSEL R10, R10, RZ, P1 ;  /* 0x000000ff0a0a7208 */ /* 0x000fe20000800000 */
[----:B--2---:R-:W-:Y:S01]  /*0fa0*/  FADD R28, -R27, R28 ;  /* 0x0000001c1b1c7221 */ /* 0x004fe20000000100 */
[----:B------:R-:W-:-:S03]  /*0fb0*/  FSETP.GT.AND P1, PT, |R8|, 8.50705917302346158658e+37, PT ;  /* 0x7e8000000800780b */ /* 0x000fc60003f24200 */
[C---:B------:R-:W-:Y:S01]  /*0fc0*/  FFMA R27, R28.reuse, R10, R27 ;  /* 0x0000000a1c1b7223 */ /* 0x040fe2000000001b */
[----:B------:R-:W-:Y:S01]  /*0fd0*/  FSEL R31, R31, R8, P1 ;  /* 0x000000081f1f7208 */ /* 0x000fe20000800000 */
[----:B------:R-:W-:Y:S01]  /*0fe0*/  FMUL R28, R28, R28 ;  /* 0x0000001c1c1c7220 */ /* 0x000fe20000400000 */
[----:B----4-:R-:W-:Y:S02]  /*0ff0*/  FADD R29, R32, R29 ;  /* 0x0000001d201d7221 */ /* 0x010fe40000000000 */
[----:B------:R-:W2:Y:S01]  /*1000*/  SHFL.BFLY PT, R32, R27, 0x4, 0x1f ;  /* 0x0c801f001b207f89 */ /* 0x000ea200000e0000 */
[----:B------:R-:W-:Y:S01]  /*1010*/  @!P3 FMUL R31, R31, 16777216 ;  /* 0x4b8000001f1fb820 */ /* 0x000fe20000400000 */
[----:B------:R-:W-:-:S03]  /*1020*/  FMUL R28, R9, R28 ;  /* 0x0000001c091c7220 */ /* 0x000fc60000400000 */
[----:B------:R-:W3:Y:S01]  /*1030*/  MUFU.RCP R30, R31 ;  /* 0x0000001f001e7308 */ /* 0x000ee20000001000 */
[----:B------:R-:W-:Y:S01]  /*1040*/  FFMA R29, R10, R28, R29 ;  /* 0x0000001c0a1d7223 */ /* 0x000fe2000000001d */
[----:B------:R-:W-:Y:S01]  /*1050*/  @P1 FMUL R11, R11, 0.25 ;  /* 0x3e8000000b0b1820 */ /* 0x000fe20000400000 */
[----:B------:R-:W-:-:S03]  /*1060*/  FSETP.NEU.AND P1, PT, R8, RZ, PT ;  /* 0x000000ff0800720b */ /* 0x000fc60003f2d000 */
[----:B------:R-:W4:Y:S01]  /*1070*/  SHFL.BFLY PT, R28, R29, 0x4, 0x1f ;  /* 0x0c801f001d1c7f89 */ /* 0x000f2200000e0000 */
[----:B------:R-:W-:Y:S01]  /*1080*/  @!P3 FMUL R11, R11, 16777216 ;  /* 0x4b8000000b0bb820 */ /* 0x000fe20000400000 */
[----:B-1----:R-:W-:-:S04]  /*1090*/  FADD R9, R8, R19 ;  /* 0x0000001308097221 */ /* 0x002fc80000000000 */
[C---:B------:R-:W-:Y:S01]  /*10a0*/  FMUL R34, R9.reuse, 0.25 ;  /* 0x3e80000009227820 */ /* 0x040fe20000400000 */
[----:B------:R-:W-:Y:S01]  /*10b0*/  FSETP.GEU.AND P3, PT, |R9|, 1.175494350822287508e-38, PT ;  /* 0x008000000900780b */ /* 0x000fe20003f6e200 */
[----:B------:R-:W1:Y:S01]  /*10c0*/  SHFL.BFLY PT, R10, R9, 0x1, 0x1f ;  /* 0x0c201f00090a7f89 */ /* 0x000e6200000e0000 */
[----:B---3--:R-:W-:Y:S01]  /*10d0*/  FMUL R30, R30, R11 ;  /* 0x0000000b1e1e7220 */ /* 0x008fe20000400000 */
[----:B--2---:R-:W-:-:S04]  /*10e0*/  FADD R32, -R27, R32 ;  /* 0x000000201b207221 */ /* 0x004fc80000000100 */
[----:B------:R-:W-:Y:S02]  /*10f0*/  FSEL R30, R30, RZ, P1 ;  /* 0x000000ff1e1e7208 */ /* 0x000fe40000800000 */
[----:B------:R-:W-:Y:S01]  /*1100*/  FSETP.GT.AND P1, PT, |R9|, 8.50705917302346158658e+37, PT ;  /* 0x7e8000000900780b */ /* 0x000fe20003f24200 */
[C---:B------:R-:W-:Y:S02]  /*1110*/  FMUL R11, R32.reuse, R32 ;  /* 0x00000020200b7220 */ /* 0x040fe40000400000 */
[----:B------:R-:W-:Y:S01]  /*1120*/  FFMA R27, R32, R30, R27 ;  /* 0x0000001e201b7223 */ /* 0x000fe2000000001b */
[----:B------:R-:W-:Y:S01]  /*1130*/  FSEL R34, R34, R9, P1 ;  /* 0x0000000922227208 */ /* 0x000fe20000800000 */
[----:B------:R-:W-:Y:S01]  /*1140*/  FMUL R11, R18, R11 ;  /* 0x0000000b120b7220 */ /* 0x000fe20000400000 */
[----:B----4-:R-:W-:-:S03]  /*1150*/  FADD R29, R29, R28 ;  /* 0x0000001c1d1d7221 */ /* 0x010fc60000000000 */
[----:B------:R-:W-:Y:S01]  /*1160*/  @!P3 FMUL R34, R34, 16777216 ;  /* 0x4b8000002222b820 */ /* 0x000fe20000400000 */
[----:B------:R-:W2:Y:S01]  /*1170*/  SHFL.BFLY PT, R18, R27, 0x2, 0x1f ;  /* 0x0c401f001b127f89 */ /* 0x000ea200000e0000 */
[----:B------:R-:W-:Y:S02]  /*1180*/  FFMA R30, R30, R11, R29 ;  /* 0x0000000b1e1e7223 */ /* 0x000fe4000000001d */
[----:B------:R-:W-:Y:S01]  /*1190*/  @P1 FMUL R19, R19, 0.25 ;  /* 0x3e80000013131820 */ /* 0x000fe20000400000 */
[C---:B------:R-:W-:Y:S01]  /*11a0*/  FSETP.NEU.AND P1, PT, R9.reuse, RZ, PT ;  /* 0x000000ff0900720b */ /* 0x040fe20003f2d000 */
[----:B------:R-:W3:Y:S01]  /*11b0*/  MUFU.RCP R34, R34 ;  /* 0x0000002200227308 */ /* 0x000ee20000001000 */
[----:B-1----:R-:W-:Y:S01]  /*11c0*/  FADD R11, R9, R10 ;  /* 0x0000000a090b7221 */ /* 0x002fe20000000000 */
[----:B------:R-:W1:Y:S01]  /*11d0*/  SHFL.BFLY PT, R29, R30, 0x2, 0x1f ;  /* 0x0c401f001e1d7f89 */ /* 0x000e6200000e0000 */
[----:B------:R-:W-:Y:S02]  /*11e0*/  @!P3 FMUL R19, R19, 16777216 ;  /* 0x4b8000001313b820 */ /* 0x000fe40000400000 */
[C---:B------:R-:W-:Y:S01]  /*11f0*/  FMUL R28, R11.reuse, 0.25 ;  /* 0x3e8000000b1c7820 */ /* 0x040fe20000400000 */
[----:B------:R-:W-:Y:S01]  /*1200*/  FSETP.GEU.AND P3, PT, |R11|, 1.175494350822287508e-38, PT ;  /* 0x008000000b00780b */ /* 0x000fe20003f6e200 */
[----:B---3--:R-:W-:Y:S01]  /*1210*/  FMUL R19, R34, R19 ;  /* 0x0000001322137220 */ /* 0x008fe20000400000 */
[----:B--2---:R-:W-:-:S04]  /*1220*/  FADD R18, -R27, R18 ;  /* 0x000000121b127221 */ /* 0x004fc80000000100 */
[----:B------:R-:W-:Y:S02]  /*1230*/  FSEL R19, R19, RZ, P1 ;  /* 0x000000ff13137208 */ /* 0x000fe40000800000 */
[----:B------:R-:W-:Y:S01]  /*1240*/  FSETP.GT.AND P1, PT, |R11|, 8.50705917302346158658e+37, PT ;  /* 0x7e8000000b00780b */ /* 0x000fe20003f24200 */
[C---:B------:R-:W-:Y:S02]  /*1250*/  FMUL R31, R18.reuse, R18 ;  /* 0x00000012121f7220 */ /* 0x040fe40000400000 */
[----:B------:R-:W-:Y:S01]  /*1260*/  FFMA R27, R18, R19, R27 ;  /* 0x00000013121b7223 */ /* 0x000fe2000000001b */
[----:B-1----:R-:W-:Y:S01]  /*1270*/  FADD R30, R30, R29 ;  /* 0x0000001d1e1e7221 */ /* 0x002fe20000000000 */
[----:B------:R-:W-:Y:S01]  /*1280*/  FMUL R31, R8, R31 ;  /* 0x0000001f081f7220 */ /* 0x000fe20000400000 */
[----:B------:R-:W-:Y:S02]  /*1290*/  FSEL R28, R28, R11, P1 ;  /* 0x0000000b1c1c7208 */ /* 0x000fe40000800000 */
[----:B------:R-:W1:Y:S01]  /*12a0*/  SHFL.BFLY PT, R8, R27, 0x1, 0x1f ;  /* 0x0c201f001b087f89 */ /* 0x000e6200000e0000 */
[----:B------:R-:W-:Y:S01]  /*12b0*/  FFMA R30, R19, R31, R30 ;  /* 0x0000001f131e7223 */ /* 0x000fe2000000001e */
[----:B------:R-:W-:Y:S01]  /*12c0*/  SHF.R.U32.HI R18, RZ, 0x3, R25 ;  /* 0x00000003ff127819 */ /* 0x000fe20000011619 */
[----:B------:R-:W-:-:S02]  /*12d0*/  @!P3 FMUL R28, R28, 16777216 ;  /* 0x4b8000001c1cb820 */ /* 0x000fc40000400000 */
[----:B------:R-:W-:Y:S01]  /*12e0*/  @P1 FMUL R10, R10, 0.25 ;  /* 0x3e8000000a0a1820 */ /* 0x000fe20000400000 */
[----:B------:R-:W2:Y:S01]  /*12f0*/  SHFL.BFLY PT, R19, R30, 0x1, 0x1f ;  /* 0x0c201f001e137f89 */ /* 0x000ea200000e0000 */
[----:B------:R-:W3:Y:S01]  /*1300*/  MUFU.RCP R29, R28 ;  /* 0x0000001c001d7308 */ /* 0x000ee20000001000 */
[----:B------:R-:W-:Y:S01]  /*1310*/  FSETP.NEU.AND P1, PT, R11, RZ, PT ;  /* 0x000000ff0b00720b */ /* 0x000fe20003f2d000 */
[----:B------:R-:W-:Y:S01]  /*1320*/  @!P3 FMUL R10, R10, 16777216 ;  /* 0x4b8000000a0ab820 */ /* 0x000fe20000400000 */
[----:B------:R-:W-:Y:S02]  /*1330*/  LOP3.LUT P3, RZ, R25, 0x1f, RZ, 0xc0, !PT ;  /* 0x0000001f19ff7812 */ /* 0x000fe4000786c0ff */
[----:B------:R-:W-:Y:S01]  /*1340*/  LOP3.LUT R18, R18, 0x3c, RZ, 0xc0, !PT ;  /* 0x0000003c12127812 */ /* 0x000fe200078ec0ff */
[----:B---3--:R-:W-:-:S10]  /*1350*/  FMUL R29, R29, R10 ;  /* 0x0000000a1d1d7220 */ /* 0x008fd40000400000 */
[----:B------:R-:W-:Y:S01]  /*1360*/  @!P3 STS [R18+UR4+0x80], R11 ;  /* 0x0000800b1200b988 */ /* 0x000fe20008000804 */
[----:B-1----:R-:W-:Y:S01]  /*1370*/  FADD R8, -R27, R8 ;  /* 0x000000081b087221 */ /* 0x002fe20000000100 */
[----:B------:R-:W-:-:S03]  /*1380*/  FSEL R29, R29, RZ, P1 ;  /* 0x000000ff1d1d7208 */ /* 0x000fc60000800000 */
[----:B------:R-:W-:Y:S01]  /*1390*/  FMUL R10, R8, R8 ;  /* 0x00000008080a7220 */ /* 0x000fe20000400000 */
[----:B--2---:R-:W-:-:S03]  /*13a0*/  FADD R30, R30, R19 ;  /* 0x000000131e1e7221 */ /* 0x004fc60000000000 */
[----:B------:R-:W-:Y:S01]  /*13b0*/  FMUL R10, R9, R10 ;  /* 0x0000000a090a7220 */ /* 0x000fe20000400000 */
[----:B------:R-:W-:Y:S01]  /*13c0*/  FFMA R31, R8, R29, R27 ;  /* 0x0000001d081f7223 */ /* 0x000fe2000000001b */
[----:B------:R-:W-:Y:S02]  /*13d0*/  SHF.L.U32 R9, R25, 0x2, RZ ;  /* 0x0000000219097819 */ /* 0x000fe400000006ff */
[----:B------:R-:W-:Y:S02]  /*13e0*/  FFMA R29, R29, R10, R30 ;  /* 0x0000000a1d1d7223 */ /* 0x000fe4000000001e */
[----:B------:R-:W-:Y:S04]  /*13f0*/  @!P3 STS [R18+UR4], R31 ;  /* 0x0000001f1200b988 */ /* 0x000fe80008000804 */
[----:B------:R-:W-:Y:S01]  /*1400*/  @!P3 STS [R18+UR4+0x40], R29 ;  /* 0x0000401d1200b988 */ /* 0x000fe20008000804 */
[----:B------:R-:W-:Y:S06]  /*1410*/  BAR.SYNC.DEFER_BLOCKING 0x0 ;  /* 0x0000000000007b1d */ /* 0x000fec0000010000 */
[----:B------:R-:W1:Y:S04]  /*1420*/  @!P4 LDS R24, [R9+UR4+0x80] ;  /* 0x000080040918c984 */ /* 0x000e680008000800 */
[----:B------:R-:W2:Y:S04]  /*1430*/  @!P4 LDS R5, [R9+UR4] ;  /* 0x000000040905c984 */ /* 0x000ea80008000800 */
[----:B------:R-:W-:Y:S04]  /*1440*/  @!P4 LDS R4, [R9+UR4+0x40] ;  /* 0x000040040904c984 */ /* 0x000fe80008000800 */
[----:B-1----:R-:W1:Y:S04]  /*1450*/  SHFL.BFLY PT, R19, R24, 0x8, 0x1f ;  /* 0x0d001f0018137f89 */ /* 0x002e6800000e0000 */
[----:B--2---:R-:W2:Y:S01]  /*1460*/  SHFL.BFLY PT, R18, R5, 0x8, 0x1f ;  /* 0x0d001f0005127f89 */ /* 0x004ea200000e0000 */
[----:B-1----:R-:W-:-:S04]  /*1470*/  FADD R10, R24, R19 ;  /* 0x00000013180a7221 */ /* 0x002fc80000000000 */
[C---:B------:R-:W-:Y:S01]  /*1480*/  FMUL R27, R10.reuse, 0.25 ;  /* 0x3e8000000a1b7820 */ /* 0x040fe20000400000 */
[C---:B------:R-:W-:Y:S01]  /*1490*/  FSETP.GEU.AND P3, PT, |R10|.reuse, 1.175494350822287508e-38, PT ;  /* 0x008000000a00780b */ /* 0x040fe20003f6e200 */
[----:B------:R-:W1:Y:S01]  /*14a0*/  SHFL.BFLY PT, R11, R10, 0x4, 0x1f ;  /* 0x0c801f000a0b7f89 */ /* 0x000e6200000e0000 */
[----:B------:R-:W-:Y:S01]  /*14b0*/  FSETP.GT.AND P1, PT, |R10|, 8.50705917302346158658e+37, PT ;  /* 0x7e8000000a00780b */ /* 0x000fe20003f24200 */
[----:B--2---:R-:W-:-:S03]  /*14c0*/  FADD R18, -R5, R18 ;  /* 0x0000001205127221 */ /* 0x004fc60000000100 */
[----:B------:R-:W-:Y:S01]  /*14d0*/  FSEL R28, R27, R10, P1 ;  /* 0x0000000a1b1c7208 */ /* 0x000fe20000800000 */
[----:B------:R-:W-:Y:S01]  /*14e0*/  FMUL R29, R18, R18 ;  /* 0x00000012121d7220 */ /* 0x000fe20000400000 */
[----:B------:R-:W2:Y:S03]  /*14f0*/  SHFL.BFLY PT, R27, R4, 0x8, 0x1f ;  /* 0x0d001f00041b7f89 */ /* 0x000ea600000e0000 */
[----:B------:R-:W-:Y:S02]  /*1500*/  FMUL R29, R24, R29 ;  /* 0x0000001d181d7220 */ /* 0x000fe40000400000 */
[----:B------:R-:W-:Y:S02]  /*1510*/  @!P3 FMUL R28, R28, 16777216 ;  /* 0x4b8000001c1cb820 */ /* 0x000fe40000400000 */
[----:B------:R-:W-:-:S04]  /*1520*/  @P1 FMUL R19, R19, 0.25 ;  /* 0x3e80000013131820 */ /* 0x000fc80000400000 */
[----:B------:R-:W3:Y:S01]  /*1530*/  MUFU.RCP R28, R28 ;  /* 0x0000001c001c7308 */ /* 0x000ee20000001000 */
[----:B------:R-:W-:Y:S01]  /*1540*/  @!P3 FMUL R19, R19, 16777216 ;  /* 0x4b8000001313b820 */ /* 0x000fe20000400000 */
[C---:B------:R-:W-:Y:S01]  /*1550*/  FSETP.NEU.AND P3, PT, R10.reuse, RZ, PT ;  /* 0x000000ff0a00720b */ /* 0x040fe20003f6d000 */
[----:B-1----:R-:W-:-:S04]  /*1560*/  FADD R8, R10, R11 ;  /* 0x0000000b0a087221 */ /* 0x002fc80000000000 */
[C---:B------:R-:W-:Y:S01]  /*1570*/  FMUL R31, R8.reuse, 0.25 ;  /* 0x3e800000081f7820 */ /* 0x040fe20000400000 */
[C---:B------:R-:W-:Y:S02]  /*1580*/  FSETP.GEU.AND P4, PT, |R8|.reuse, 1.175494350822287508e-38, PT ;  /* 0x008000000800780b */ /* 0x040fe40003f8e200 */
[----:B------:R-:W-:Y:S01]  /*1590*/  FSETP.GT.AND P1, PT, |R8|, 8.50705917302346158658e+37, PT ;  /* 0x7e8000000800780b */ /* 0x000fe20003f24200 */
[----:B--2---:R-:W-:Y:S01]  /*15a0*/  FADD R27, R4, R27 ;  /* 0x0000001b041b7221 */ /* 0x004fe20000000000 */
[----:B---3--:R-:W-:Y:S02]  /*15b0*/  FMUL R19, R28, R19 ;  /* 0x000000131c137220 */ /* 0x008fe40000400000 */
[----:B------:R-:W-:-:S03]  /*15c0*/  FSEL R31, R31, R8, P1 ;  /* 0x000000081f1f7208 */ /* 0x000fc60000800000 */
[----:B------:R-:W-:Y:S02]  /*15d0*/  FSEL R28, R19, RZ, P3 ;  /* 0x000000ff131c7208 */ /* 0x000fe40001800000 */
[----:B------:R-:W1:Y:S01]  /*15e0*/  SHFL.BFLY PT, R19, R8, 0x2, 0x1f ;  /* 0x0c401f0008137f89 */ /* 0x000e6200000e0000 */
[----:B------:R-:W-:Y:S01]  /*15f0*/  FSETP.NEU.AND P3, PT, R8, RZ, PT ;  /* 0x000000ff0800720b */ /* 0x000fe20003f6d000 */
[----:B------:R-:W-:Y:S01]  /*1600*/  @!P4 FMUL R31, R31, 16777216 ;  /* 0x4b8000001f1fc820 */ /* 0x000fe20000400000 */
[----:B------:R-:W-:Y:S01]  /*1610*/  FFMA R5, R18, R28, R5 ;  /* 0x0000001c12057223 */ /* 0x000fe20000000005 */
[----:B------:R-:W-:Y:S01]  /*1620*/  FFMA R27, R28, R29, R27 ;  /* 0x0000001d1c1b7223 */ /* 0x000fe2000000001b */
[----:B------:R-:W-:Y:S01]  /*1630*/  @P1 FMUL R11, R11, 0.25 ;  /* 0x3e8000000b0b1820 */ /* 0x000fe20000400000 */
[----:B------:R-:W2:Y:S02]  /*1640*/  MUFU.RCP R28, R31 ;  /* 0x0000001f001c7308 */ /* 0x000ea40000001000 */
[----:B------:R-:W3:Y:S01]  /*1650*/  SHFL.BFLY PT, R18, R5, 0x4, 0x1f ;  /* 0x0c801f0005127f89 */ /* 0x000ee200000e0000 */
[----:B------:R-:W-:-:S03]  /*1660*/  @!P4 FMUL R11, R11, 16777216 ;  /* 0x4b8000000b0bc820 */ /* 0x000fc60000400000 */
[----:B------:R-:W4:Y:S01]  /*1670*/  SHFL.BFLY PT, R24, R27, 0x4, 0x1f ;  /* 0x0c801f001b187f89 */ /* 0x000f2200000e0000 */
[----:B--2---:R-:W-:Y:S01]  /*1680*/  FMUL R28, R28, R11 ;  /* 0x0000000b1c1c7220 */ /* 0x004fe20000400000 */
[----:B-1----:R-:W-:-:S04]  /*1690*/  FADD R4, R8, R19 ;  /* 0x0000001308047221 */ /* 0x002fc80000000000 */
[----:B------:R-:W-:Y:S01]  /*16a0*/  FSEL R28, R28, RZ, P3 ;  /* 0x000000ff1c1c7208 */ /* 0x000fe20001800000 */
[C---:B------:R-:W-:Y:S01]  /*16b0*/  FMUL R11, R4.reuse, 0.25 ;  /* 0x3e800000040b7820 */ /* 0x040fe20000400000 */
[C---:B------:R-:W-:Y:S02]  /*16c0*/  FSETP.GEU.AND P4, PT, |R4|.reuse, 1.175494350822287508e-38, PT ;  /* 0x008000000400780b */ /* 0x040fe40003f8e200 */
[----:B------:R-:W-:Y:S01]  /*16d0*/  FSETP.GT.AND P1, PT, |R4|, 8.50705917302346158658e+37, PT ;  /* 0x7e8000000400780b */ /* 0x000fe20003f24200 */
[----:B---3--:R-:W-:-:S03]  /*16e0*/  FADD R18, -R5, R18 ;  /* 0x0000001205127221 */ /* 0x008fc60000000100 */
[----:B------:R-:W-:Y:S01]  /*16f0*/  FSEL R30, R11, R4, P1 ;  /* 0x000000040b1e7208 */ /* 0x000fe20000800000 */
[C---:B------:R-:W-:Y:S01]  /*1700*/  FMUL R29, R18.reuse, R18 ;  /* 0x00000012121d7220 */ /* 0x040fe20000400000 */
[----:B------:R-:W-:Y:S01]  /*1710*/  FFMA R5, R18, R28, R5 ;  /* 0x0000001c12057223 */ /* 0x000fe20000000005 */
[----:B------:R-:W1:Y:S01]  /*1720*/  SHFL.BFLY PT, R11, R4, 0x1, 0x1f ;  /* 0x0c201f00040b7f89 */ /* 0x000e6200000e0000 */
[----:B----4-:R-:W-:Y:S01]  /*1730*/  FADD R27, R27, R24 ;  /* 0x000000181b1b7221 */ /* 0x010fe20000000000 */
[----:B------:R-:W-:Y:S02]  /*1740*/  FMUL R29, R10, R29 ;  /* 0x0000001d0a1d7220 */ /* 0x000fe40000400000 */
[----:B------:R-:W-:Y:S01]  /*1750*/  @!P4 FMUL R30, R30, 16777216 ;  /* 0x4b8000001e1ec820 */ /* 0x000fe20000400000 */
[----:B------:R-:W2:Y:S01]  /*1760*/  SHFL.BFLY PT, R18, R5, 0x2, 0x1f ;  /* 0x0c401f0005127f89 */ /* 0x000ea200000e0000 */
[----:B------:R-:W-:Y:S01]  /*1770*/  FFMA R27, R28, R29, R27 ;  /* 0x0000001d1c1b7223 */ /* 0x000fe2000000001b */
[----:B------:R-:W-:Y:S01]  /*1780*/  @P1 FMUL R19, R19, 0.25 ;  /* 0x3e80000013131820 */ /* 0x000fe20000400000 */
[----:B------:R-:W-:-:S02]  /*1790*/  FSETP.NEU.AND P1, PT, R4, RZ, PT ;  /* 0x000000ff0400720b */ /* 0x000fc40003f2d000 */
[----:B------:R-:W3:Y:S01]  /*17a0*/  MUFU.RCP R30, R30 ;  /* 0x0000001e001e7308 */ /* 0x000ee20000001000 */
[----:B------:R-:W4:Y:S01]  /*17b0*/  SHFL.BFLY PT, R24, R27, 0x2, 0x1f ;  /* 0x0c401f001b187f89 */ /* 0x000f2200000e0000 */
[----:B------:R-:W-:Y:S01]  /*17c0*/  @!P4 FMUL R19, R19, 16777216 ;  /* 0x4b8000001313c820 */ /* 0x000fe20000400000 */
[----:B-1----:R-:W-:-:S03]  /*17d0*/  FADD R10, R4, R11 ;  /* 0x0000000b040a7221 */ /* 0x002fc60000000000 */
[----:B---3--:R-:W-:Y:S01]  /*17e0*/  FMUL R19, R30, R19 ;  /* 0x000000131e137220 */ /* 0x008fe20000400000 */
[----:B------:R-:W-:Y:S01]  /*17f0*/  FMUL R31, R10, 0.25 ;  /* 0x3e8000000a1f7820 */ /* 0x000fe20000400000 */
[----:B--2---:R-:W-:-:S03]  /*1800*/  FADD R18, -R5, R18 ;  /* 0x0000001205127221 */ /* 0x004fc60000000100 */
[----:B------:R-:W-:Y:S02]  /*1810*/  FSEL R19, R19, RZ, P1 ;  /* 0x000000ff13137208 */ /* 0x000fe40000800000 */
[----:B------:R-:W-:Y:S01]  /*1820*/  FSETP.GEU.AND P3, PT, |R10|, 1.175494350822287508e-38, PT ;  /* 0x008000000a00780b */ /* 0x000fe20003f6e200 */
[----:B------:R-:W-:Y:S01]  /*1830*/  FMUL R29, R18, R18 ;  /* 0x00000012121d7220 */ /* 0x000fe20000400000 */
[----:B------:R-:W-:Y:S01]  /*1840*/  FSETP.GT.AND P1, PT, |R10|, 8.50705917302346158658e+37, PT ;  /* 0x7e8000000a00780b */ /* 0x000fe20003f24200 */
[----:B------:R-:W-:Y:S01]  /*1850*/  FFMA R5, R18, R19, R5 ;  /* 0x0000001312057223 */ /* 0x000fe20000000005 */
[----:B----4-:R-:W-:Y:S01]  /*1860*/  FADD R24, R27, R24 ;  /* 0x000000181b187221 */ /* 0x010fe20000000000 */
[----:B------:R-:W-:Y:S01]  /*1870*/  FMUL R29, R8, R29 ;  /* 0x0000001d081d7220 */ /* 0x000fe20000400000 */
[----:B------:R-:W-:Y:S02]  /*1880*/  FSEL R31, R31, R10, P1 ;  /* 0x0000000a1f1f7208 */ /* 0x000fe40000800000 */
[----:B------:R-:W1:Y:S01]  /*1890*/  SHFL.BFLY PT, R8, R5, 0x1, 0x1f ;  /* 0x0c201f0005087f89 */ /* 0x000e6200000e0000 */
[----:B------:R-:W-:-:S04]  /*18a0*/  FFMA R24, R19, R29, R24 ;  /* 0x0000001d13187223 */ /* 0x000fc80000000018 */
[----:B------:R-:W-:Y:S01]  /*18b0*/  @!P3 FMUL R31, R31, 16777216 ;  /* 0x4b8000001f1fb820 */ /* 0x000fe20000400000 */
[----:B------:R-:W2:Y:S01]  /*18c0*/  SHFL.BFLY PT, R19, R24, 0x1, 0x1f ;  /* 0x0c201f0018137f89 */ /* 0x000ea200000e0000 */
[----:B------:R-:W-:Y:S01]  /*18d0*/  @P1 FMUL R11, R11, 0.25 ;  /* 0x3e8000000b0b1820 */ /* 0x000fe20000400000 */
[----:B------:R-:W-:Y:S01]  /*18e0*/  LOP3.LUT P1, RZ, R25, 0xf, RZ, 0xc0, !PT ;  /* 0x0000000f19ff7812 */ /* 0x000fe2000782c0ff */
[----:B------:R-:W3:Y:S02]  /*18f0*/  MUFU.RCP R18, R31 ;  /* 0x0000001f00127308 */ /* 0x000ee40000001000 */
[----:B------:R-:W-:Y:S01]  /*1900*/  @!P3 FMUL R11, R11, 16777216 ;  /* 0x4b8000000b0bb820 */ /* 0x000fe20000400000 */
[----:B------:R-:W-:Y:S02]  /*1910*/  FSETP.NEU.AND P3, PT, R10, RZ, PT ;  /* 0x000000ff0a00720b */ /* 0x000fe40003f6d000 */
[----:B------:R-:W-:Y:S01]  /*1920*/  ISETP.LT.AND P1, PT, R25, 0x10, !P1 ;  /* 0x000000101900780c */ /* 0x000fe20004f21270 */
[----:B-1----:R-:W-:Y:S01]  /*1930*/  FADD R8, -R5, R8 ;  /* 0x0000000805087221 */ /* 0x002fe20000000100 */
[----:B---3--:R-:W-:-:S11]  /*1940*/  FMUL R18, R18, R11 ;  /* 0x0000000b12127220 */ /* 0x008fd60000400000 */
[----:B------:R-:W-:Y:S01]  /*1950*/  @P1 STS [R9+UR4+0x80], R10 ;  /* 0x0000800a09001988 */ /* 0x000fe20008000804 */
[----:B------:R-:W-:Y:S01]  /*1960*/  FMUL R11, R8, R8 ;  /* 0x00000008080b7220 */ /* 0x000fe20000400000 */
[----:B------:R-:W-:Y:S01]  /*1970*/  FSEL R18, R18, RZ, P3 ;  /* 0x000000ff12127208 */ /* 0x000fe20001800000 */
[----:B--2---:R-:W-:Y:S02]  /*1980*/  FADD R19, R24, R19 ;  /* 0x0000001318137221 */ /* 0x004fe40000000000 */
[----:B------:R-:W-:Y:S01]  /*1990*/  FMUL R11, R4, R11 ;  /* 0x0000000b040b7220 */ /* 0x000fe20000400000 */
[----:B------:R-:W-:Y:S01]  /*19a0*/  MOV R24, 0x38e38e39 ;  /* 0x38e38e3900187802 */ /* 0x000fe20000000f00 */
[----:B------:R-:W-:Y:S02]  /*19b0*/  FFMA R8, R8, R18, R5 ;  /* 0x0000001208087223 */ /* 0x000fe40000000005 */
[----:B------:R-:W-:Y:S01]  /*19c0*/  FFMA R18, R18, R11, R19 ;  /* 0x0000000b12127223 */ /* 0x000fe20000000013 */
[----:B------:R-:W1:Y:S02]  /*19d0*/  LDC.64 R4, c[0x0][0x210] ;  /* 0x00008400ff047b82 */ /* 0x000e640000000a00 */
[----:B------:R-:W-:Y:S04]  /*19e0*/  @P1 STS [R9+UR4], R8 ;  /* 0x0000000809001988 */ /* 0x000fe80008000804 */
[----:B------:R2:W-:Y:S02]  /*19f0*/  @P1 STS [R9+UR4+0x40], R18 ;  /* 0x0000401209001988 */ /* 0x0005e40008000804 */
[----:B------:R-:W-:Y:S01]  /*1a00*/  BAR.SYNC.DEFER_BLOCKING 0x0 ;  /* 0x0000000000007b1d */ /* 0x000fe20000010000 */
[----:B------:R-:W-:-:S04]  /*1a10*/  LOP3.LUT P1, RZ, R25, 0x1ff, RZ, 0xc0, !PT ;  /* 0x000001ff19ff7812 */ /* 0x000fc8000782c0ff */
[C---:B------:R-:W-:Y:S02]  /*1a20*/  ISETP.LT.AND P1, PT, R26.reuse, 0x400, !P1 ;  /* 0x000004001a00780c */ /* 0x040fe40004f21270 */
[----:B--2---:R-:W-:Y:S01]  /*1a30*/  CS2R R8, SRZ ;  /* 0x0000000000087805 */ /* 0x004fe2000001ff00 */
[----:B-1----:R-:W-:Y:S01]  /*1a40*/  IMAD.WIDE R26, R26, 0x4, R4 ;  /* 0x000000041a1a7825 */ /* 0x002fe200078e0204 */
[----:B------:R-:W1:Y:S04]  /*1a50*/  LDS R11, [UR4+0x40] ;  /* 0x00004004ff0b7984 */ /* 0x000e680008000800 */
[----:B------:R-:W2:Y:S01]  /*1a60*/  LDS R18, [UR4] ;  /* 0x00000004ff127984 */ /* 0x000ea20008000800 */
[----:B-1----:R-:W-:Y:S01]  /*1a70*/  FFMA R19, R11, R24, 1.00000001335143196e-10 ;  /* 0x2edbe6ff0b137423 */ /* 0x002fe20000000018 */
[----:B------:R-:W-:Y:S01]  /*1a80*/  CS2R R10, SRZ ;  /* 0x00000000000a7805 */ /* 0x000fe2000001ff00 */
[----:B------:R-:W1:Y:S04]  /*1a90*/  LDC.64 R24, c[0x0][0x220] ;  /* 0x00008800ff187b82 */ /* 0x000e680000000a00 */
[----:B------:R-:W3:Y:S04]  /*1aa0*/  MUFU.SQRT R19, R19 ;  /* 0x0000001300137308 */ /* 0x000ee80000002000 */
[----:B------:R-:W-:Y:S06]  /*1ab0*/  BAR.SYNC.DEFER_BLOCKING 0x0 ;  /* 0x0000000000007b1d */ /* 0x000fec0000010000 */
[----:B---3--:R1:W-:Y:S04]  /*1ac0*/  @P1 STG.E desc[UR6][R26.64], R19 ;  /* 0x000000131a001986 */ /* 0x0083e8000c101906 */
[----:B------:R3:W4:Y:S01]  /*1ad0*/  @!P2 LDG.E.EF.128 R8, desc[UR6][R6.64] ;  /* 0x000000060608a981 */ /* 0x000722000c0e1d00 */
[----:B------:R-:W-:-:S02]  /*1ae0*/  FSETP.GT.AND P1, PT, R19, 8.50705917302346158658e+37, PT ;  /* 0x7e8000001300780b */ /* 0x000fc40003f24000 */
[----:B------:R-:W-:Y:S02]  /*1af0*/  CS2R R4, SRZ ;  /* 0x0000000000047805 */ /* 0x000fe4000001ff00 */
[----:B------:R-:W-:Y:S01]  /*1b00*/  FSETP.GEU.AND P3, PT, R19, 1.175494350822287508e-38, PT ;  /* 0x008000001300780b */ /* 0x000fe20003f6e000 */
[----:B-1----:R-:W-:Y:S01]  /*1b10*/  IMAD.WIDE R26, R3, 0x4, R24 ;  /* 0x00000004031a7825 */ /* 0x002fe200078e0218 */
[----:B---3--:R-:W-:-:S07]  /*1b20*/  CS2R R6, SRZ ;  /* 0x0000000000067805 */ /* 0x008fce000001ff00 */
[----:B------:R-:W-:-:S04]  /*1b30*/  @P1 FMUL R19, R19, 0.25 ;  /* 0x3e80000013131820 */ /* 0x000fc80000400000 */
[----:B------:R-:W-:-:S06]  /*1b40*/  @!P3 FMUL R19, R19, 16777216 ;  /* 0x4b8000001313b820 */ /* 0x000fcc0000400000 */
[----:B------:R-:W1:Y:S01]  /*1b50*/  MUFU.RCP R19, R19 ;  /* 0x0000001300137308 */ /* 0x000e620000001000 */
[----:B----4-:R-:W-:Y:S02]  /*1b60*/  SEL R9, R9, RZ, !P2 ;  /* 0x000000ff09097207 */ /* 0x010fe40005000000 */
[----:B------:R-:W-:Y:S02]  /*1b70*/  SEL R29, R8, RZ, !P2 ;  /* 0x000000ff081d7207 */ /* 0x000fe40005000000 */
[----:B------:R-:W-:Y:S01]  /*1b80*/  SEL R31, R10, RZ, !P2 ;  /* 0x000000ff0a1f7207 */ /* 0x000fe20005000000 */
[C---:B--2---:R-:W-:Y:S01]  /*1b90*/  FADD R10, -R18.reuse, R9 ;  /* 0x00000009120a7221 */ /* 0x044fe20000000100 */
[----:B------:R-:W-:Y:S01]  /*1ba0*/  SEL R11, R11, RZ, !P2 ;  /* 0x000000ff0b0b7207 */ /* 0x000fe20005000000 */
[C---:B------:R-:W-:Y:S02]  /*1bb0*/  FADD R8, -R18.reuse, R29 ;  /* 0x0000001d12087221 */ /* 0x040fe40000000100 */
[----:B------:R-:W-:Y:S01]  /*1bc0*/  FADD R28, -R18, R31 ;  /* 0x0000001f121c7221 */ /* 0x000fe20000000100 */
[----:B------:R-:W-:Y:S01]  /*1bd0*/  @P1 FMUL R10, R10, 0.25 ;  /* 0x3e8000000a0a1820 */ /* 0x000fe20000400000 */
[----:B------:R-:W-:Y:S01]  /*1be0*/  FADD R30, -R18, R11 ;  /* 0x0000000b121e7221 */ /* 0x000fe20000000100 */
[----:B------:R-:W-:Y:S01]  /*1bf0*/  @P1 FMUL R8, R8, 0.25 ;  /* 0x3e80000008081820 */ /* 0x000fe20000400000 */
[----:B------:R-:W-:Y:S01]  /*1c00*/  @P1 FMUL R28, R28, 0.25 ;  /* 0x3e8000001c1c1820 */ /* 0x000fe20000400000 */
[----:B------:R-:W-:Y:S01]  /*1c10*/  @!P3 FMUL R10, R10, 16777216 ;  /* 0x4b8000000a0ab820 */ /* 0x000fe20000400000 */
[----:B------:R-:W-:Y:S01]  /*1c20*/  @P1 FMUL R30, R30, 0.25 ;  /* 0x3e8000001e1e1820 */ /* 0x000fe20000400000 */
[----:B------:R-:W-:Y:S01]  /*1c30*/  @!P3 FMUL R8, R8, 16777216 ;  /* 0x4b8000000808b820 */ /* 0x000fe20000400000 */
[----:B------:R-:W-:Y:S01]  /*1c40*/  @!P3 FMUL R28, R28, 16777216 ;  /* 0x4b8000001c1cb820 */ /* 0x000fe20000400000 */
[C---:B-1----:R-:W-:Y:S01]  /*1c50*/  FMUL R9, R19.reuse, R10 ;  /* 0x0000000a13097220 */ /* 0x042fe20000400000 */
[----:B------:R-:W-:Y:S01]  /*1c60*/  @!P3 FMUL R30, R30, 16777216 ;  /* 0x4b8000001e1eb820 */ /* 0x000fe20000400000 */
[C---:B------:R-:W-:Y:S01]  /*1c70*/  FMUL R8, R19.reuse, R8 ;  /* 0x0000000813087220 */ /* 0x040fe20000400000 */
[----:B------:R-:W-:-:S02]  /*1c80*/  FMUL R10, R19, R28 ;  /* 0x0000001c130a7220 */ /* 0x000fc40000400000 */
[----:B------:R-:W-:-:S05]  /*1c90*/  FMUL R11, R19, R30 ;  /* 0x0000001e130b7220 */ /* 0x000fca0000400000 */
[----:B------:R1:W-:Y:S04]  /*1ca0*/  @!P2 STG.E.128 desc[UR6][R26.64], R8 ;  /* 0x000000081a00a986 */ /* 0x0003e8000c101d06 */
[----:B------:R-:W2:Y:S01]  /*1cb0*/  @!P2 LDG.E.EF.128 R4, desc[UR6][R20.64] ;  /* 0x000000061404a981 */ /* 0x000ea2000c0e1d00 */
[----:B------:R-:W-:Y:S01]  /*1cc0*/  IMAD.WIDE R2, R2, 0x4, R24 ;  /* 0x0000000402027825 */ /* 0x000fe200078e0218 */
[----:B--2---:R-:W-:Y:S02]  /*1cd0*/  SEL R31, R5, RZ, !P2 ;  /* 0x000000ff051f7207 */ /* 0x004fe40005000000 */
[----:B------:R-:W-:Y:S02]  /*1ce0*/  SEL R29, R4, RZ, !P2 ;  /* 0x000000ff041d7207 */ /* 0x000fe40005000000 */
[----:B------:R-:W-:-:S02]  /*1cf0*/  CS2R R4, SRZ ;  /* 0x0000000000047805 */ /* 0x000fc4000001ff00 */
[----:B------:R-:W-:Y:S01]  /*1d00*/  SEL R33, R6, RZ, !P2 ;  /* 0x000000ff06217207 */ /* 0x000fe20005000000 */
[C---:B-1----:R-:W-:Y:S01]  /*1d10*/  FADD R10, -R18.reuse, R31 ;  /* 0x0000001f120a7221 */ /* 0x042fe20000000100 */
        /* <DEDUP_REMOVED lines=11> */
[C---:B------:R-:W-:Y:S01]  /*1dd0*/  FMUL R9, R19.reuse, R10 ;  /* 0x0000000a13097220 */ /* 0x040fe20000400000 */
[----:B------:R-:W-:Y:S01]  /*1de0*/  @!P3 FMUL R26, R26, 16777216 ;  /* 0x4b8000001a1ab820 */ /* 0x000fe20000400000 */
[C---:B------:R-:W-:Y:S01]  /*1df0*/  FMUL R8, R19.reuse, R28 ;  /* 0x0000001c13087220 */ /* 0x040fe20000400000 */
[C---:B------:R-:W-:Y:S01]  /*1e00*/  FMUL R10, R19.reuse, R20 ;  /* 0x00000014130a7220 */ /* 0x040fe20000400000 */
[----:B------:R-:W-:Y:S01]  /*1e10*/  CS2R R6, SRZ ;  /* 0x0000000000067805 */ /* 0x000fe2000001ff00 */
        /* <DEDUP_REMOVED lines=8> */
[C---:B------:R-:W-:Y:S01]  /*1ea0*/  FADD R0, -R18.reuse, R27 ;  /* 0x0000001b12007221 */ /* 0x040fe20000000100 */
[----:B------:R-:W-:Y:S01]  /*1eb0*/  SEL R7, R7, RZ, !P2 ;  /* 0x000000ff07077207 */ /* 0x000fe20005000000 */
[C---:B-1----:R-:W-:Y:S02]  /*1ec0*/  FADD R2, -R18.reuse, R29 ;  /* 0x0000001d12027221 */ /* 0x042fe40000000100 */
        /* <DEDUP_REMOVED lines=41> */
[----:B------:R-:W2:Y:S01]  /*2160*/  @P0 LDG.E.EF.128 R4, desc[UR6][R16.64] ;  /* 0x0000000610040981 */ /* 0x000ea2000c0e1d00 */
[----:B------:R-:W-:Y:S01]  /*2170*/  IMAD.WIDE R24, R15, 0x4, R24 ;  /* 0x000000040f187825 */ /* 0x000fe200078e0218 */
[----:B--2---:R-:W-:Y:S02]  /*2180*/  SEL R13, R4, RZ, P0 ;  /* 0x000000ff040d7207 */ /* 0x004fe40000000000 */
[----:B------:R-:W-:Y:S02]  /*2190*/  SEL R5, R5, RZ, P0 ;  /* 0x000000ff05057207 */ /* 0x000fe40000000000 */
[----:B------:R-:W-:Y:S01]  /*21a0*/  SEL R21, R6, RZ, P0 ;  /* 0x000000ff06157207 */ /* 0x000fe20000000000 */
[C---:B------:R-:W-:Y:S01]  /*21b0*/  FADD R0, -R18.reuse, R13 ;  /* 0x0000000d12007221 */ /* 0x040fe20000000100 */
[----:B------:R-:W-:Y:S01]  /*21c0*/  SEL R7, R7, RZ, P0 ;  /* 0x000000ff07077207 */ /* 0x000fe20000000000 */
[----:B------:R-:W-:-:S02]  /*21d0*/  FADD R4, -R18, R5 ;  /* 0x0000000512047221 */ /* 0x000fc40000000100 */
        /* <DEDUP_REMOVED lines=13> */
[----:B------:R-:W-:Y:S01]  /*22b0*/  FMUL R11, R19, R18 ;  /* 0x00000012130b7220 */ /* 0x000fe20000400000 */
[----:B------:R-:W-:Y:S06]  /*22c0*/  @!P0 EXIT ;  /* 0x000000000000894d */ /* 0x000fec0003800000 */
[----:B------:R-:W-:Y:S01]  /*22d0*/  STG.E.128 desc[UR6][R24.64], R8 ;  /* 0x0000000818007986 */ /* 0x000fe2000c101d06 */
[----:B------:R-:W-:Y:S05]  /*22e0*/  EXIT ;  /* 0x000000000000794d */ /* 0x000fea0003800000 */
.L_x_0:
[----:B------:R-:W-:-:S00]  /*22f0*/  BRA `(.L_x_0) ;  /* 0xfffffffc00fc7947 */ /* 0x000fc0000383ffff */
[----:B------:R-:W-:-:S00]  /*2300*/  NOP ;  /* 0x0000000000007918 */ /* 0x000fc00000000000 */
[----:B------:R-:W-:-:S00]  /*2310*/  NOP ;  /* 0x0000000000007918 */ /* 0x000fc00000000000 */
[----:B------:R-:W-:-:S00]  /*2320*/  NOP ;  /* 0x0000000000007918 */ /* 0x000fc00000000000 */
[----:B------:R-:W-:-:S00]  /*2330*/  NOP ;  /* 0x0000000000007918 */ /* 0x000fc00000000000 */
[----:B------:R-:W-:-:S00]  /*2340*/  NOP ;  /* 0x0000000000007918 */ /* 0x000fc00000000000 */
[----:B------:R-:W-:-:S00]  /*2350*/  NOP ;  /* 0x0000000000007918 */ /* 0x000fc00000000000 */
[----:B------:R-:W-:-:S00]  /*2360*/  NOP ;  /* 0x0000000000007918 */ /* 0x000fc00000000000 */
[----:B------:R-:W-:-:S00]  /*2370*/  NOP ;  /* 0x0000000000007918 */ /* 0x000fc00000000000 */
.L_x_1:


//--------------------- .nv.global.init           --------------------------
	.section	.nv.global.init,"aw",@progbits
.nv.global.init:
	.type		_$_str,@object
	.size		_$_str,(_$_str_$_2 - _$_str)
_$_str:
        /*0000*/ 	.byte	0x5f, 0x5f, 0x43, 0x55, 0x44, 0x41, 0x5f, 0x46, 0x54, 0x5a, 0x00
	.type		_$_str_$_2,@object
	.size		_$_str_$_2,(.L_1 - _$_str_$_2)
_$_str_$_2:
        /*000b*/ 	.byte	0x5f, 0x5f, 0x43, 0x55, 0x44, 0x41, 0x5f, 0x50, 0x52, 0x45, 0x43, 0x5f, 0x53, 0x51, 0x52, 0x54
        /*001b*/ 	.byte	0x00
.L_1:


//--------------------- .nv.shared.triton_red_fused_add_div_sqrt_sub_var_mean_34 --------------------------
	.section	.nv.shared.triton_red_fused_add_div_sqrt_sub_var_mean_34,"aw",@nobits
	.sectionflags	@""
	.align	16
	.zero		1024


//--------------------- .nv.constant0.triton_red_fused_add_div_sqrt_sub_var_mean_34 --------------------------
	.section	.nv.constant0.triton_red_fused_add_div_sqrt_sub_var_mean_34,"a",@progbits
	.sectionflags	@""
	.align	4
.nv.constant0.triton_red_fused_add_div_sqrt_sub_var_mean_34:
	.zero		560
